	.headerflags	@"EF_CUDA_TEXMODE_UNIFIED EF_CUDA_64BIT_ADDRESS EF_CUDA_ACCELERATORS EF_CUDA_SM90 EF_CUDA_VIRTUAL_SM(EF_CUDA_SM90)"
	.elftype	@"ET_EXEC"


//--------------------- .nv.info                  --------------------------
	.section	.nv.info,"",@"SHT_CUDA_INFO"
	.align	4


	//----- nvinfo : EIATTR_REGCOUNT
	.align		4
        /*0000*/ 	.byte	0x04, 0x2f
        /*0002*/ 	.short	(.L_3 - .L_2)
	.align		4
.L_2:
        /*0004*/ 	.word	index@(triton_poi_fused_cat_13)
        /*0008*/ 	.word	0x00000090


	//----- nvinfo : EIATTR_MIN_STACK_SIZE
	.align		4
.L_3:
        /*000c*/ 	.byte	0x04, 0x12
        /*000e*/ 	.short	(.L_5 - .L_4)
	.align		4
.L_4:
        /*0010*/ 	.word	index@(triton_poi_fused_cat_13)
        /*0014*/ 	.word	0x00000000


	//----- nvinfo : EIATTR_FRAME_SIZE
	.align		4
.L_5:
        /*0018*/ 	.byte	0x04, 0x11
        /*001a*/ 	.short	(.L_7 - .L_6)
	.align		4
.L_6:
        /*001c*/ 	.word	index@(triton_poi_fused_cat_13)
        /*0020*/ 	.word	0x00000000


	//----- nvinfo : EIATTR_MIN_STACK_SIZE
	.align		4
.L_7:
        /*0024*/ 	.byte	0x04, 0x12
        /*0026*/ 	.short	(.L_9 - .L_8)
	.align		4
.L_8:
        /*0028*/ 	.word	index@(triton_poi_fused_cat_13)
        /*002c*/ 	.word	0x00000000
.L_9:


//--------------------- .nv.info.triton_poi_fused_cat_13 --------------------------
	.section	.nv.info.triton_poi_fused_cat_13,"",@"SHT_CUDA_INFO"
	.sectionflags	@""
	.align	4


	//----- nvinfo : EIATTR_CUDA_API_VERSION
	.align		4
        /*0000*/ 	.byte	0x04, 0x37
        /*0002*/ 	.short	(.L_11 - .L_10)
.L_10:
        /*0004*/ 	.word	0x0000007c


	//----- nvinfo : EIATTR_KPARAM_INFO
	.align		4
.L_11:
        /*0008*/ 	.byte	0x04, 0x17
        /*000a*/ 	.short	(.L_13 - .L_12)
.L_12:
        /*000c*/ 	.word	0x00000000
        /*0010*/ 	.short	0x0015
        /*0012*/ 	.short	0x00a8
        /*0014*/ 	.byte	0x00, 0xf0, 0x11, 0x00


	//----- nvinfo : EIATTR_KPARAM_INFO
	.align		4
.L_13:
        /*0018*/ 	.byte	0x04, 0x17
        /*001a*/ 	.short	(.L_15 - .L_14)
.L_14:
        /*001c*/ 	.word	0x00000000
        /*0020*/ 	.short	0x0014
        /*0022*/ 	.short	0x00a0
        /*0024*/ 	.byte	0x00, 0xf4, 0x21, 0x00


	//----- nvinfo : EIATTR_KPARAM_INFO
	.align		4
.L_15:
        /*0028*/ 	.byte	0x04, 0x17
        /*002a*/ 	.short	(.L_17 - .L_16)
.L_16:
        /*002c*/ 	.word	0x00000000
        /*0030*/ 	.short	0x0013
        /*0032*/ 	.short	0x0098
        /*0034*/ 	.byte	0x00, 0xf4, 0x21, 0x00


	//----- nvinfo : EIATTR_KPARAM_INFO
	.align		4
.L_17:
        /*0038*/ 	.byte	0x04, 0x17
        /*003a*/ 	.short	(.L_19 - .L_18)
.L_18:
        /*003c*/ 	.word	0x00000000
        /*0040*/ 	.short	0x0012
        /*0042*/ 	.short	0x0090
        /*0044*/ 	.byte	0x00, 0xf4, 0x21, 0x00


	//----- nvinfo : EIATTR_KPARAM_INFO
	.align		4
.L_19:
        /*0048*/ 	.byte	0x04, 0x17
        /*004a*/ 	.short	(.L_21 - .L_20)
.L_20:
        /*004c*/ 	.word	0x00000000
        /*0050*/ 	.short	0x0011
        /*0052*/ 	.short	0x0088
        /*0054*/ 	.byte	0x00, 0xf4, 0x21, 0x00


	//----- nvinfo : EIATTR_KPARAM_INFO
	.align		4
.L_21:
        /*0058*/ 	.byte	0x04, 0x17
        /*005a*/ 	.short	(.L_23 - .L_22)
.L_22:
        /*005c*/ 	.word	0x00000000
        /*0060*/ 	.short	0x0010
        /*0062*/ 	.short	0x0080
        /*0064*/ 	.byte	0x00, 0xf4, 0x21, 0x00


	//----- nvinfo : EIATTR_KPARAM_INFO
	.align		4
.L_23:
        /*0068*/ 	.byte	0x04, 0x17
        /*006a*/ 	.short	(.L_25 - .L_24)
.L_24:
        /*006c*/ 	.word	0x00000000
        /*0070*/ 	.short	0x000f
        /*0072*/ 	.short	0x0078
        /*0074*/ 	.byte	0x00, 0xf4, 0x21, 0x00


	//----- nvinfo : EIATTR_KPARAM_INFO
	.align		4
.L_25:
        /*0078*/ 	.byte	0x04, 0x17
        /*007a*/ 	.short	(.L_27 - .L_26)
.L_26:
        /*007c*/ 	.word	0x00000000
        /*0080*/ 	.short	0x000e
        /*0082*/ 	.short	0x0070
        /*0084*/ 	.byte	0x00, 0xf4, 0x21, 0x00


	//----- nvinfo : EIATTR_KPARAM_INFO
	.align		4
.L_27:
        /*0088*/ 	.byte	0x04, 0x17
        /*008a*/ 	.short	(.L_29 - .L_28)
.L_28:
        /*008c*/ 	.word	0x00000000
        /*0090*/ 	.short	0x000d
        /*0092*/ 	.short	0x0068
        /*0094*/ 	.byte	0x00, 0xf4, 0x21, 0x00


	//----- nvinfo : EIATTR_KPARAM_INFO
	.align		4
.L_29:
        /*0098*/ 	.byte	0x04, 0x17
        /*009a*/ 	.short	(.L_31 - .L_30)
.L_30:
        /*009c*/ 	.word	0x00000000
        /*00a0*/ 	.short	0x000c
        /*00a2*/ 	.short	0x0060
        /*00a4*/ 	.byte	0x00, 0xf4, 0x21, 0x00


	//----- nvinfo : EIATTR_KPARAM_INFO
	.align		4
.L_31:
        /*00a8*/ 	.byte	0x04, 0x17
        /*00aa*/ 	.short	(.L_33 - .L_32)
.L_32:
        /*00ac*/ 	.word	0x00000000
        /*00b0*/ 	.short	0x000b
        /*00b2*/ 	.short	0x0058
        /*00b4*/ 	.byte	0x00, 0xf4, 0x21, 0x00


	//----- nvinfo : EIATTR_KPARAM_INFO
	.align		4
.L_33:
        /*00b8*/ 	.byte	0x04, 0x17
        /*00ba*/ 	.short	(.L_35 - .L_34)
.L_34:
        /*00bc*/ 	.word	0x00000000
        /*00c0*/ 	.short	0x000a
        /*00c2*/ 	.short	0x0050
        /*00c4*/ 	.byte	0x00, 0xf4, 0x21, 0x00


	//----- nvinfo : EIATTR_KPARAM_INFO
	.align		4
.L_35:
        /*00c8*/ 	.byte	0x04, 0x17
        /*00ca*/ 	.short	(.L_37 - .L_36)
.L_36:
        /*00cc*/ 	.word	0x00000000
        /*00d0*/ 	.short	0x0009
        /*00d2*/ 	.short	0x0048
        /*00d4*/ 	.byte	0x00, 0xf4, 0x21, 0x00


	//----- nvinfo : EIATTR_KPARAM_INFO
	.align		4
.L_37:
        /*00d8*/ 	.byte	0x04, 0x17
        /*00da*/ 	.short	(.L_39 - .L_38)
.L_38:
        /*00dc*/ 	.word	0x00000000
        /*00e0*/ 	.short	0x0008
        /*00e2*/ 	.short	0x0040
        /*00e4*/ 	.byte	0x00, 0xf4, 0x21, 0x00


	//----- nvinfo : EIATTR_KPARAM_INFO
	.align		4
.L_39:
        /*00e8*/ 	.byte	0x04, 0x17
        /*00ea*/ 	.short	(.L_41 - .L_40)
.L_40:
        /*00ec*/ 	.word	0x00000000
        /*00f0*/ 	.short	0x0007
        /*00f2*/ 	.short	0x0038
        /*00f4*/ 	.byte	0x00, 0xf4, 0x21, 0x00


	//----- nvinfo : EIATTR_KPARAM_INFO
	.align		4
.L_41:
        /*00f8*/ 	.byte	0x04, 0x17
        /*00fa*/ 	.short	(.L_43 - .L_42)
.L_42:
        /*00fc*/ 	.word	0x00000000
        /*0100*/ 	.short	0x0006
        /*0102*/ 	.short	0x0030
        /*0104*/ 	.byte	0x00, 0xf4, 0x21, 0x00


	//----- nvinfo : EIATTR_KPARAM_INFO
	.align		4
.L_43:
        /*0108*/ 	.byte	0x04, 0x17
        /*010a*/ 	.short	(.L_45 - .L_44)
.L_44:
        /*010c*/ 	.word	0x00000000
        /*0110*/ 	.short	0x0005
        /*0112*/ 	.short	0x0028
        /*0114*/ 	.byte	0x00, 0xf4, 0x21, 0x00


	//----- nvinfo : EIATTR_KPARAM_INFO
	.align		4
.L_45:
        /*0118*/ 	.byte	0x04, 0x17
        /*011a*/ 	.short	(.L_47 - .L_46)
.L_46:
        /*011c*/ 	.word	0x00000000
        /*0120*/ 	.short	0x0004
        /*0122*/ 	.short	0x0020
        /*0124*/ 	.byte	0x00, 0xf4, 0x21, 0x00


	//----- nvinfo : EIATTR_KPARAM_INFO
	.align		4
.L_47:
        /*0128*/ 	.byte	0x04, 0x17
        /*012a*/ 	.short	(.L_49 - .L_48)
.L_48:
        /*012c*/ 	.word	0x00000000
        /*0130*/ 	.short	0x0003
        /*0132*/ 	.short	0x0018
        /*0134*/ 	.byte	0x00, 0xf4, 0x21, 0x00


	//----- nvinfo : EIATTR_KPARAM_INFO
	.align		4
.L_49:
        /*0138*/ 	.byte	0x04, 0x17
        /*013a*/ 	.short	(.L_51 - .L_50)
.L_50:
        /*013c*/ 	.word	0x00000000
        /*0140*/ 	.short	0x0002
        /*0142*/ 	.short	0x0010
        /*0144*/ 	.byte	0x00, 0xf4, 0x21, 0x00


	//----- nvinfo : EIATTR_KPARAM_INFO
	.align		4
.L_51:
        /*0148*/ 	.byte	0x04, 0x17
        /*014a*/ 	.short	(.L_53 - .L_52)
.L_52:
        /*014c*/ 	.word	0x00000000
        /*0150*/ 	.short	0x0001
        /*0152*/ 	.short	0x0008
        /*0154*/ 	.byte	0x00, 0xf4, 0x21, 0x00


	//----- nvinfo : EIATTR_KPARAM_INFO
	.align		4
.L_53:
        /*0158*/ 	.byte	0x04, 0x17
        /*015a*/ 	.short	(.L_55 - .L_54)
.L_54:
        /*015c*/ 	.word	0x00000000
        /*0160*/ 	.short	0x0000
        /*0162*/ 	.short	0x0000
        /*0164*/ 	.byte	0x00, 0xf4, 0x21, 0x00


	//----- nvinfo : EIATTR_SPARSE_MMA_MASK
	.align		4
.L_55:
        /*0168*/ 	.byte	0x03, 0x50
        /*016a*/ 	.short	0x0000


	//----- nvinfo : EIATTR_MAXREG_COUNT
	.align		4
        /*016c*/ 	.byte	0x03, 0x1b
        /*016e*/ 	.short	0x00ff


	//----- nvinfo : EIATTR_EXIT_INSTR_OFFSETS
	.align		4
        /*0170*/ 	.byte	0x04, 0x1c
        /*0172*/ 	.short	(.L_57 - .L_56)


	//   ....[0]....
.L_56:
        /*0174*/ 	.word	0x00004540


	//----- nvinfo : EIATTR_REQNTID
	.align		4
.L_57:
        /*0178*/ 	.byte	0x04, 0x10
        /*017a*/ 	.short	(.L_59 - .L_58)
.L_58:
        /*017c*/ 	.word	0x00000080
        /*0180*/ 	.word	0x00000001
        /*0184*/ 	.word	0x00000001


	//----- nvinfo : EIATTR_CBANK_PARAM_SIZE
	.align		4
.L_59:
        /*0188*/ 	.byte	0x03, 0x19
        /*018a*/ 	.short	0x00ac


	//----- nvinfo : EIATTR_PARAM_CBANK
	.align		4
        /*018c*/ 	.byte	0x04, 0x0a
        /*018e*/ 	.short	(.L_61 - .L_60)
	.align		4
.L_60:
        /*0190*/ 	.word	index@(.nv.constant0.triton_poi_fused_cat_13)
        /*0194*/ 	.short	0x0210
        /*0196*/ 	.short	0x00ac


	//----- nvinfo : EIATTR_SW_WAR
	.align		4
.L_61:
        /*0198*/ 	.byte	0x04, 0x36
        /*019a*/ 	.short	(.L_63 - .L_62)
.L_62:
        /*019c*/ 	.word	0x00000008
.L_63:


//--------------------- .nv.callgraph             --------------------------
	.section	.nv.callgraph,"",@"SHT_CUDA_CALLGRAPH"
	.align	4
	.sectionentsize	8
	.align		4
        /*0000*/ 	.word	0x00000000
	.align		4
        /*0004*/ 	.word	0xffffffff
	.align		4
        /*0008*/ 	.word	0x00000000
	.align		4
        /*000c*/ 	.word	0xfffffffe
	.align		4
        /*0010*/ 	.word	0x00000000
	.align		4
        /*0014*/ 	.word	0xfffffffd
	.align		4
        /*0018*/ 	.word	0x00000000
	.align		4
        /*001c*/ 	.word	0xfffffffc


//--------------------- .nv.constant4             --------------------------
	.section	.nv.constant4,"a",@progbits
	.align	8
	.align		8
.nv.constant4:
        /*0000*/ 	.dword	_$_str
	.align		8
        /*0008*/ 	.dword	_$_str_$_2


//--------------------- .text.triton_poi_fused_cat_13 --------------------------
	.section	.text.triton_poi_fused_cat_13,"ax",@progbits
	.align	128
        .global         triton_poi_fused_cat_13
        .type           triton_poi_fused_cat_13,@function
        .size           triton_poi_fused_cat_13,(.L_x_1 - triton_poi_fused_cat_13)
        .other          triton_poi_fused_cat_13,@"STO_CUDA_ENTRY STV_DEFAULT"
triton_poi_fused_cat_13:
.text.triton_poi_fused_cat_13:
[----:B------:R-:W-:Y:S01]  /*0000*/  LDC R1, c[0x0][0x28] ;  /* 0x00000a00ff017b82 */ /* 0x000fe20000000800 */
[----:B------:R-:W1:Y:S07]  /*0010*/  S2R R0, SR_TID.X ;  /* 0x0000000000007919 */ /* 0x000e6e0000002100 */
[----:B------:R-:W2:Y:S01]  /*0020*/  LDC.64 R10, c[0x0][0x220] ;  /* 0x00008800ff0a7b82 */ /* 0x000ea20000000a00 */
[----:B------:R-:W-:Y:S01]  /*0030*/  IMAD.MOV.U32 R34, RZ, RZ, RZ ;  /* 0x000000ffff227224 */ /* 0x000fe200078e00ff */
[----:B------:R-:W-:Y:S01]  /*0040*/  ULDC.64 UR4, c[0x0][0x208] ;  /* 0x0000820000047ab9 */ /* 0x000fe20000000a00 */
[----:B------:R-:W3:Y:S01]  /*0050*/  S2R R3, SR_CTAID.X ;  /* 0x0000000000037919 */ /* 0x000ee20000002500 */
[----:B------:R-:W-:Y:S01]  /*0060*/  CS2R R80, SRZ ;  /* 0x0000000000507805 */ /* 0x000fe2000001ff00 */
[----:B------:R-:W-:Y:S01]  /*0070*/  IMAD.MOV.U32 R44, RZ, RZ, RZ ;  /* 0x000000ffff2c7224 */ /* 0x000fe200078e00ff */
[----:B------:R-:W-:-:S02]  /*0080*/  CS2R R78, SRZ ;  /* 0x00000000004e7805 */ /* 0x000fc4000001ff00 */
[----:B------:R-:W-:Y:S01]  /*0090*/  CS2R R88, SRZ ;  /* 0x0000000000587805 */ /* 0x000fe2000001ff00 */
[----:B------:R-:W-:Y:S02]  /*00a0*/  IMAD.MOV.U32 R90, RZ, RZ, RZ ;  /* 0x000000ffff5a7224 */ /* 0x000fe400078e00ff */
[----:B------:R-:W-:Y:S01]  /*00b0*/  IMAD.MOV.U32 R38, RZ, RZ, RZ ;  /* 0x000000ffff267224 */ /* 0x000fe200078e00ff */
[----:B------:R-:W-:Y:S02]  /*00c0*/  CS2R R36, SRZ ;  /* 0x0000000000247805 */ /* 0x000fe4000001ff00 */
[----:B------:R-:W-:Y:S02]  /*00d0*/  CS2R R32, SRZ ;  /* 0x0000000000207805 */ /* 0x000fe4000001ff00 */
[----:B------:R-:W-:Y:S02]  /*00e0*/  CS2R R30, SRZ ;  /* 0x00000000001e7805 */ /* 0x000fe4000001ff00 */
[----:B------:R-:W-:Y:S01]  /*00f0*/  CS2R R28, SRZ ;  /* 0x00000000001c7805 */ /* 0x000fe2000001ff00 */
[----:B------:R-:W4:Y:S01]  /*0100*/  LDC.64 R14, c[0x0][0x218] ;  /* 0x00008600ff0e7b82 */ /* 0x000f220000000a00 */
[----:B------:R-:W-:-:S07]  /*0110*/  IMAD.MOV.U32 R2, RZ, RZ, RZ ;  /* 0x000000ffff027224 */ /* 0x000fce00078e00ff */
[----:B------:R-:W5:Y:S01]  /*0120*/  LDC.64 R24, c[0x0][0x270] ;  /* 0x00009c00ff187b82 */ /* 0x000f620000000a00 */
[----:B-1----:R-:W-:Y:S02]  /*0130*/  IMAD.SHL.U32 R0, R0, 0x4, RZ ;  /* 0x0000000400007824 */ /* 0x002fe400078e00ff */
[----:B------:R-:W-:Y:S01]  /*0140*/  IMAD.MOV.U32 R4, RZ, RZ, RZ ;  /* 0x000000ffff047224 */ /* 0x000fe200078e00ff */
[----:B------:R-:W-:Y:S02]  /*0150*/  CS2R R54, SRZ ;  /* 0x0000000000367805 */ /* 0x000fe4000001ff00 */
[----:B------:R-:W-:Y:S02]  /*0160*/  CS2R R56, SRZ ;  /* 0x0000000000387805 */ /* 0x000fe4000001ff00 */
[----:B------:R-:W-:Y:S02]  /*0170*/  LOP3.LUT R0, R0, 0x1fc, RZ, 0xc0, !PT ;  /* 0x000001fc00007812 */ /* 0x000fe400078ec0ff */
[----:B------:R-:W-:-:S02]  /*0180*/  CS2R R64, SRZ ;  /* 0x0000000000407805 */ /* 0x000fc4000001ff00 */
[----:B------:R-:W-:Y:S02]  /*0190*/  CS2R R52, SRZ ;  /* 0x0000000000347805 */ /* 0x000fe4000001ff00 */
[----:B------:R-:W-:Y:S02]  /*01a0*/  CS2R R66, SRZ ;  /* 0x0000000000427805 */ /* 0x000fe4000001ff00 */
[----:B------:R-:W-:Y:S01]  /*01b0*/  CS2R R60, SRZ ;  /* 0x00000000003c7805 */ /* 0x000fe2000001ff00 */
[----:B---3--:R-:W-:Y:S01]  /*01c0*/  IMAD R3, R3, 0x400, R0 ;  /* 0x0000040003037824 */ /* 0x008fe200078e0200 */
[----:B------:R-:W-:Y:S02]  /*01d0*/  CS2R R62, SRZ ;  /* 0x00000000003e7805 */ /* 0x000fe4000001ff00 */
[----:B------:R-:W-:Y:S02]  /*01e0*/  CS2R R48, SRZ ;  /* 0x0000000000307805 */ /* 0x000fe4000001ff00 */
[----:B------:R-:W-:Y:S01]  /*01f0*/  CS2R R50, SRZ ;  /* 0x0000000000327805 */ /* 0x000fe2000001ff00 */
[----:B------:R-:W-:Y:S01]  /*0200*/  IMAD.HI R6, R3, 0x78787879, RZ ;  /* 0x7878787903067827 */ /* 0x000fe200078e02ff */
[----:B------:R-:W1:Y:S04]  /*0210*/  LDC.64 R16, c[0x0][0x290] ;  /* 0x0000a400ff107b82 */ /* 0x000e680000000a00 */
[----:B------:R-:W-:-:S04]  /*0220*/  SHF.R.U32.HI R7, RZ, 0x1f, R6 ;  /* 0x0000001fff077819 */ /* 0x000fc80000011606 */
[----:B------:R-:W-:Y:S01]  /*0230*/  LEA.HI.SX32 R7, R6, R7, 0x12 ;  /* 0x0000000706077211 */ /* 0x000fe200078f92ff */
[----:B------:R-:W-:Y:S01]  /*0240*/  IMAD.MOV.U32 R6, RZ, RZ, RZ ;  /* 0x000000ffff067224 */ /* 0x000fe200078e00ff */
[----:B------:R-:W-:Y:S01]  /*0250*/  CS2R R46, SRZ ;  /* 0x00000000002e7805 */ /* 0x000fe2000001ff00 */
[----:B------:R-:W3:Y:S02]  /*0260*/  LDC.64 R94, c[0x0][0x210] ;  /* 0x00008400ff5e7b82 */ /* 0x000ee40000000a00 */
[----:B------:R-:W-:-:S05]  /*0270*/  IMAD.HI R0, R7, -0x77777777, R6 ;  /* 0x8888888907007827 */ /* 0x000fca00078e0206 */
[----:B------:R-:W-:Y:S02]  /*0280*/  SHF.R.U32.HI R5, RZ, 0x1f, R0 ;  /* 0x0000001fff057819 */ /* 0x000fe40000011600 */
[----:B------:R-:W-:Y:S01]  /*0290*/  CS2R R68, SRZ ;  /* 0x0000000000447805 */ /* 0x000fe2000001ff00 */
[----:B------:R-:W1:Y:S01]  /*02a0*/  LDC.64 R26, c[0x0][0x2a0] ;  /* 0x0000a800ff1a7b82 */ /* 0x000e620000000a00 */
[----:B------:R-:W-:-:S05]  /*02b0*/  LEA.HI.SX32 R5, R0, R5, 0x18 ;  /* 0x0000000500057211 */ /* 0x000fca00078fc2ff */
[----:B------:R-:W-:Y:S02]  /*02c0*/  IMAD R43, R5, -0x1e0, R7 ;  /* 0xfffffe20052b7824 */ /* 0x000fe400078e0207 */
[----:B------:R-:W1:Y:S02]  /*02d0*/  LDC.64 R20, c[0x0][0x2a8] ;  /* 0x0000aa00ff147b82 */ /* 0x000e640000000a00 */
[C---:B--2---:R-:W-:Y:S01]  /*02e0*/  IMAD.WIDE R8, R43.reuse, 0x4, R10 ;  /* 0x000000042b087825 */ /* 0x044fe200078e020a */
[----:B------:R-:W-:Y:S02]  /*02f0*/  ISETP.GE.AND P4, PT, R43, 0x80, PT ;  /* 0x000000802b00780c */ /* 0x000fe40003f86270 */
[----:B------:R-:W-:Y:S02]  /*0300*/  CS2R R72, SRZ ;  /* 0x0000000000487805 */ /* 0x000fe4000001ff00 */
[----:B------:R-:W-:Y:S02]  /*0310*/  CS2R R58, SRZ ;  /* 0x00000000003a7805 */ /* 0x000fe4000001ff00 */
[----:B------:R-:W-:-:S02]  /*0320*/  CS2R R70, SRZ ;  /* 0x0000000000467805 */ /* 0x000fc4000001ff00 */
[----:B------:R-:W-:Y:S01]  /*0330*/  CS2R R84, SRZ ;  /* 0x0000000000547805 */ /* 0x000fe2000001ff00 */
[----:B------:R-:W2:Y:S04]  /*0340*/  LDC.64 R92, c[0x0][0x230] ;  /* 0x00008c00ff5c7b82 */ /* 0x000ea80000000a00 */
[----:B------:R-:W2:Y:S01]  /*0350*/  @!P4 LDG.E.EL R34, desc[UR4][R8.64] ;  /* 0x000000040822c981 */ /* 0x000ea2000c2e1900 */
[----:B------:R-:W-:-:S03]  /*0360*/  VIADD R5, R3, 0x200 ;  /* 0x0000020003057836 */ /* 0x000fc60000000000 */
[----:B------:R-:W2:Y:S01]  /*0370*/  @!P4 LDG.E.EL R80, desc[UR4][R8.64] ;  /* 0x000000040850c981 */ /* 0x000ea2000c2e1900 */
[----:B------:R-:W-:-:S03]  /*0380*/  IMAD.HI R18, R5, 0x78787879, RZ ;  /* 0x7878787905127827 */ /* 0x000fc600078e02ff */
[----:B------:R-:W2:Y:S02]  /*0390*/  @!P4 LDG.E.EL R44, desc[UR4][R8.64] ;  /* 0x00000004082cc981 */ /* 0x000ea4000c2e1900 */
[----:B------:R-:W-:Y:S02]  /*03a0*/  SHF.R.U32.HI R19, RZ, 0x1f, R18 ;  /* 0x0000001fff137819 */ /* 0x000fe40000011612 */
[----:B------:R1:W2:Y:S02]  /*03b0*/  @!P4 LDG.E.EL R79, desc[UR4][R8.64] ;  /* 0x00000004084fc981 */ /* 0x0002a4000c2e1900 */
[----:B------:R-:W-:Y:S01]  /*03c0*/  LEA.HI.SX32 R19, R18, R19, 0x12 ;  /* 0x0000001312137211 */ /* 0x000fe200078f92ff */
[----:B------:R-:W-:-:S04]  /*03d0*/  IMAD.MOV.U32 R18, RZ, RZ, RZ ;  /* 0x000000ffff127224 */ /* 0x000fc800078e00ff */
[----:B------:R-:W-:-:S05]  /*03e0*/  IMAD.HI R0, R19, -0x77777777, R18 ;  /* 0x8888888913007827 */ /* 0x000fca00078e0212 */
[----:B------:R-:W-:-:S04]  /*03f0*/  SHF.R.U32.HI R13, RZ, 0x1f, R0 ;  /* 0x0000001fff0d7819 */ /* 0x000fc80000011600 */
[----:B------:R-:W-:-:S05]  /*0400*/  LEA.HI.SX32 R13, R0, R13, 0x18 ;  /* 0x0000000d000d7211 */ /* 0x000fca00078fc2ff */
[----:B------:R-:W-:Y:S02]  /*0410*/  IMAD R41, R13, -0x1e0, R19 ;  /* 0xfffffe200d297824 */ /* 0x000fe400078e0213 */
[----:B------:R-:W1:Y:S03]  /*0420*/  LDC.64 R12, c[0x0][0x298] ;  /* 0x0000a600ff0c7b82 */ /* 0x000e660000000a00 */
[C---:B------:R-:W-:Y:S01]  /*0430*/  ISETP.GE.AND P1, PT, R41.reuse, 0x80, PT ;  /* 0x000000802900780c */ /* 0x040fe20003f26270 */
[----:B------:R-:W-:-:S12]  /*0440*/  IMAD.WIDE R10, R41, 0x4, R10 ;  /* 0x00000004290a7825 */ /* 0x000fd800078e020a */
[----:B------:R-:W2:Y:S04]  /*0450*/  @!P1 LDG.E.EL R89, desc[UR4][R10.64] ;  /* 0x000000040a599981 */ /* 0x000ea8000c2e1900 */
[----:B------:R-:W2:Y:S01]  /*0460*/  @!P1 LDG.E.EL R90, desc[UR4][R10.64] ;  /* 0x000000040a5a9981 */ /* 0x000ea2000c2e1900 */
[----:B------:R-:W-:-:S03]  /*0470*/  ISETP.GT.AND P3, PT, R43, 0x19f, PT ;  /* 0x0000019f2b00780c */ /* 0x000fc60003f64270 */
[----:B------:R-:W2:Y:S01]  /*0480*/  @!P1 LDG.E.EL R38, desc[UR4][R10.64] ;  /* 0x000000040a269981 */ /* 0x000ea2000c2e1900 */
[----:B01----:R-:W-:-:S03]  /*0490*/  IMAD.WIDE R8, R43, 0x4, R12 ;  /* 0x000000042b087825 */ /* 0x003fc600078e020c */
[----:B------:R-:W2:Y:S06]  /*04a0*/  @!P1 LDG.E.EL R36, desc[UR4][R10.64] ;  /* 0x000000040a249981 */ /* 0x000eac000c2e1900 */
[----:B------:R-:W2:Y:S04]  /*04b0*/  @P3 LDG.E.EL R88, desc[UR4][R8.64+-0x680] ;  /* 0xfff9800408583981 */ /* 0x000ea8000c2e1900 */
[----:B------:R-:W2:Y:S04]  /*04c0*/  @P3 LDG.E.EL R33, desc[UR4][R8.64+-0x680] ;  /* 0xfff9800408213981 */ /* 0x000ea8000c2e1900 */
[----:B------:R-:W2:Y:S01]  /*04d0*/  @P3 LDG.E.EL R32, desc[UR4][R8.64+-0x680] ;  /* 0xfff9800408203981 */ /* 0x000ea2000c2e1900 */
[C---:B------:R-:W-:Y:S01]  /*04e0*/  ISETP.GT.AND P5, PT, R41.reuse, 0x19f, PT ;  /* 0x0000019f2900780c */ /* 0x040fe20003fa4270 */
[----:B------:R-:W-:-:S02]  /*04f0*/  IMAD.WIDE R12, R41, 0x4, R12 ;  /* 0x00000004290c7825 */ /* 0x000fc400078e020c */
[----:B------:R-:W2:Y:S10]  /*0500*/  @P3 LDG.E.EL R37, desc[UR4][R8.64+-0x680] ;  /* 0xfff9800408253981 */ /* 0x000eb4000c2e1900 */
[----:B------:R-:W2:Y:S04]  /*0510*/  @P5 LDG.E.EL R31, desc[UR4][R12.64+-0x680] ;  /* 0xfff980040c1f5981 */ /* 0x000ea8000c2e1900 */
[----:B------:R-:W2:Y:S04]  /*0520*/  @P5 LDG.E.EL R30, desc[UR4][R12.64+-0x680] ;  /* 0xfff980040c1e5981 */ /* 0x000ea8000c2e1900 */
[----:B------:R-:W2:Y:S04]  /*0530*/  @P5 LDG.E.EL R28, desc[UR4][R12.64+-0x680] ;  /* 0xfff980040c1c5981 */ /* 0x000ea8000c2e1900 */
[----:B------:R0:W2:Y:S01]  /*0540*/  @P5 LDG.E.EL R29, desc[UR4][R12.64+-0x680] ;  /* 0xfff980040c1d5981 */ /* 0x0000a2000c2e1900 */
[----:B------:R-:W-:Y:S01]  /*0550*/  IMAD.HI R0, R3, -0x7f7f7f7f, R2 ;  /* 0x8080808103007827 */ /* 0x000fe200078e0202 */
[----:B0-----:R-:W0:Y:S03]  /*0560*/  LDC.64 R12, c[0x0][0x228] ;  /* 0x00008a00ff0c7b82 */ /* 0x001e260000000a00 */
[----:B------:R-:W-:Y:S01]  /*0570*/  IMAD.HI R2, R5, -0x7f7f7f7f, R4 ;  /* 0x8080808105027827 */ /* 0x000fe200078e0204 */
[----:B------:R-:W-:-:S03]  /*0580*/  SHF.R.U32.HI R9, RZ, 0x1f, R0 ;  /* 0x0000001fff097819 */ /* 0x000fc60000011600 */
[C---:B------:R-:W-:Y:S01]  /*0590*/  VIADD R4, R43.reuse, 0xfffffec0 ;  /* 0xfffffec02b047836 */ /* 0x040fe20000000000 */
[----:B------:R-:W-:Y:S01]  /*05a0*/  LEA.HI.SX32 R23, R0, R9, 0x9 ;  /* 0x0000000900177211 */ /* 0x000fe200078f4aff */
[----:B----4-:R-:W-:-:S03]  /*05b0*/  IMAD.WIDE R8, R43, 0x4, R14 ;  /* 0x000000042b087825 */ /* 0x010fc600078e020e */
[----:B------:R-:W-:Y:S02]  /*05c0*/  ISETP.GE.U32.AND P2, PT, R4, 0x60, PT ;  /* 0x000000600400780c */ /* 0x000fe40003f46070 */
[----:B------:R-:W-:Y:S01]  /*05d0*/  SHF.R.U32.HI R11, RZ, 0x1f, R2 ;  /* 0x0000001fff0b7819 */ /* 0x000fe20000011602 */
[----:B------:R-:W4:Y:S03]  /*05e0*/  @!P4 LDG.E.EL R65, desc[UR4][R8.64] ;  /* 0x000000040841c981 */ /* 0x000f26000c2e1900 */
[----:B------:R-:W-:Y:S01]  /*05f0*/  LEA.HI.SX32 R35, R2, R11, 0x9 ;  /* 0x0000000b02237211 */ /* 0x000fe200078f4aff */
[----:B-----5:R-:W-:Y:S01]  /*0600*/  IMAD.WIDE R10, R43, 0x4, R24 ;  /* 0x000000042b0a7825 */ /* 0x020fe200078e0218 */
[----:B------:R-:W5:Y:S04]  /*0610*/  @!P4 LDG.E.EL R54, desc[UR4][R8.64] ;  /* 0x000000040836c981 */ /* 0x000f68000c2e1900 */
[----:B------:R-:W4:Y:S01]  /*0620*/  @!P4 LDG.E.EL R56, desc[UR4][R8.64] ;  /* 0x000000040838c981 */ /* 0x000f22000c2e1900 */
[----:B------:R-:W-:-:S03]  /*0630*/  IMAD R18, R19, -0x8800, R5 ;  /* 0xffff780013127824 */ /* 0x000fc600078e0205 */
[----:B------:R0:W4:Y:S01]  /*0640*/  @!P4 LDG.E.EL R52, desc[UR4][R8.64] ;  /* 0x000000040834c981 */ /* 0x000122000c2e1900 */
[----:B------:R-:W-:-:S03]  /*0650*/  VIADD R40, R41, 0xffffff80 ;  /* 0xffffff8029287836 */ /* 0x000fc60000000000 */
[----:B------:R-:W4:Y:S04]  /*0660*/  @!P2 LDG.E.EL R55, desc[UR4][R10.64+-0x500] ;  /* 0xfffb00040a37a981 */ /* 0x000f28000c2e1900 */
[----:B------:R-:W4:Y:S01]  /*0670*/  @!P2 LDG.E.EL R66, desc[UR4][R10.64+-0x500] ;  /* 0xfffb00040a42a981 */ /* 0x000f22000c2e1900 */
[----:B0-----:R-:W-:-:S03]  /*0680*/  IMAD.WIDE R8, R43, 0x4, R12 ;  /* 0x000000042b087825 */ /* 0x001fc600078e020c */
[----:B------:R-:W4:Y:S04]  /*0690*/  @!P2 LDG.E.EL R61, desc[UR4][R10.64+-0x500] ;  /* 0xfffb00040a3da981 */ /* 0x000f28000c2e1900 */
[----:B------:R0:W4:Y:S04]  /*06a0*/  @!P2 LDG.E.EL R57, desc[UR4][R10.64+-0x500] ;  /* 0xfffb00040a39a981 */ /* 0x000128000c2e1900 */
[----:B------:R-:W4:Y:S04]  /*06b0*/  @!P4 LDG.E.EL R64, desc[UR4][R8.64] ;  /* 0x000000040840c981 */ /* 0x000f28000c2e1900 */
[----:B------:R-:W4:Y:S01]  /*06c0*/  @!P4 LDG.E.EL R62, desc[UR4][R8.64] ;  /* 0x00000004083ec981 */ /* 0x000f22000c2e1900 */
[----:B0-----:R-:W-:-:S03]  /*06d0*/  IMAD.WIDE R10, R41, 0x4, R14 ;  /* 0x00000004290a7825 */ /* 0x001fc600078e020e */
[----:B------:R-:W4:Y:S01]  /*06e0*/  @!P4 LDG.E.EL R49, desc[UR4][R8.64] ;  /* 0x000000040831c981 */ /* 0x000f22000c2e1900 */
[----:B------:R-:W0:Y:S03]  /*06f0*/  LDC.64 R14, c[0x0][0x288] ;  /* 0x0000a200ff0e7b82 */ /* 0x000e260000000a00 */
[----:B------:R1:W4:Y:S01]  /*0700*/  @!P4 LDG.E.EL R51, desc[UR4][R8.64] ;  /* 0x000000040833c981 */ /* 0x000322000c2e1900 */
[----:B------:R-:W-:Y:S02]  /*0710*/  IMAD R6, R7, -0x8800, R3 ;  /* 0xffff780007067824 */ /* 0x000fe400078e0203 */
[----:B------:R-:W-:Y:S01]  /*0720*/  IMAD.WIDE R12, R41, 0x4, R12 ;  /* 0x00000004290c7825 */ /* 0x000fe200078e020c */
[----:B------:R-:W4:Y:S03]  /*0730*/  @!P1 LDG.E.EL R68, desc[UR4][R10.64] ;  /* 0x000000040a449981 */ /* 0x000f26000c2e1900 */
[----:B------:R-:W-:Y:S01]  /*0740*/  VIADD R42, R43, 0xffffff80 ;  /* 0xffffff802b2a7836 */ /* 0x000fe20000000000 */
[----:B------:R-:W4:Y:S01]  /*0750*/  @!P1 LDG.E.EL R50, desc[UR4][R12.64] ;  /* 0x000000040c329981 */ /* 0x000f22000c2e1900 */
[----:B-1----:R-:W-:-:S02]  /*0760*/  IMAD R9, R35, 0x660000, R18 ;  /* 0x0066000023097824 */ /* 0x002fc400078e0212 */
[----:B------:R-:W-:Y:S01]  /*0770*/  IMAD R8, R35, -0xff0000, R5 ;  /* 0xff01000023087824 */ /* 0x000fe200078e0205 */
[----:B------:R-:W4:Y:S01]  /*0780*/  @!P1 LDG.E.EL R46, desc[UR4][R12.64] ;  /* 0x000000040c2e9981 */ /* 0x000f22000c2e1900 */
[----:B------:R-:W-:Y:S02]  /*0790*/  IMAD R0, R40, 0x8800, R9 ;  /* 0x0000880028007824 */ /* 0x000fe400078e0209 */
[----:B------:R-:W-:Y:S01]  /*07a0*/  IMAD R7, R23, 0x660000, R6 ;  /* 0x0066000017077824 */ /* 0x000fe200078e0206 */
[----:B------:R-:W4:Y:S01]  /*07b0*/  @!P1 LDG.E.EL R47, desc[UR4][R12.64] ;  /* 0x000000040c2f9981 */ /* 0x000f22000c2e1900 */
[----:B------:R-:W-:-:S03]  /*07c0*/  IMAD R45, R35, -0x330000, R0 ;  /* 0xffcd0000232d7824 */ /* 0x000fc600078e0200 */
[----:B------:R1:W4:Y:S01]  /*07d0*/  @!P1 LDG.E.EL R48, desc[UR4][R12.64] ;  /* 0x000000040c309981 */ /* 0x000322000c2e1900 */
[----:B------:R-:W-:Y:S02]  /*07e0*/  VIADD R45, R45, 0xff9a0000 ;  /* 0xff9a00002d2d7836 */ /* 0x000fe40000000000 */
[C---:B------:R-:W-:Y:S01]  /*07f0*/  IMAD R9, R35.reuse, 0x440000, R8 ;  /* 0x0044000023097824 */ /* 0x040fe200078e0208 */
[----:B------:R-:W4:Y:S01]  /*0800*/  @!P1 LDG.E.EL R63, desc[UR4][R10.64] ;  /* 0x000000040a3f9981 */ /* 0x000f22000c2e1900 */
[----:B------:R-:W-:Y:S02]  /*0810*/  IMAD R35, R35, -0x110000, R45 ;  /* 0xffef000023237824 */ /* 0x000fe400078e022d */
[----:B------:R-:W-:Y:S01]  /*0820*/  IMAD R6, R23, -0xff0000, R3 ;  /* 0xff01000017067824 */ /* 0x000fe200078e0203 */
[----:B------:R-:W4:Y:S01]  /*0830*/  @!P1 LDG.E.EL R67, desc[UR4][R10.64] ;  /* 0x000000040a439981 */ /* 0x000f22000c2e1900 */
[----:B------:R-:W-:Y:S02]  /*0840*/  IMAD R2, R42, 0x8800, R7 ;  /* 0x000088002a027824 */ /* 0x000fe400078e0207 */
[----:B-1----:R-:W-:Y:S01]  /*0850*/  VIADD R13, R35, 0xffcd0000 ;  /* 0xffcd0000230d7836 */ /* 0x002fe20000000000 */
[----:B------:R1:W4:Y:S01]  /*0860*/  @!P1 LDG.E.EL R53, desc[UR4][R10.64] ;  /* 0x000000040a359981 */ /* 0x000322000c2e1900 */
[----:B------:R-:W-:Y:S01]  /*0870*/  IMAD R77, R23, 0x440000, R6 ;  /* 0x00440000174d7824 */ /* 0x000fe200078e0206 */
[----:B------:R-:W-:-:S02]  /*0880*/  CS2R R4, SRZ ;  /* 0x0000000000047805 */ /* 0x000fc4000001ff00 */
[----:B------:R-:W-:Y:S01]  /*0890*/  CS2R R6, SRZ ;  /* 0x0000000000067805 */ /* 0x000fe2000001ff00 */
[----:B0-----:R-:W-:-:S04]  /*08a0*/  IMAD.WIDE R12, R13, 0x4, R14 ;  /* 0x000000040d0c7825 */ /* 0x001fc800078e020e */
[----:B------:R-:W-:Y:S01]  /*08b0*/  IMAD R39, R23, -0x330000, R2 ;  /* 0xffcd000017277824 */ /* 0x000fe200078e0202 */
[----:B------:R0:W4:Y:S01]  /*08c0*/  @P5 LDG.E.128 R4, desc[UR4][R12.64] ;  /* 0x000000040c045981 */ /* 0x000122000c1e1d00 */
[----:B-1----:R-:W-:-:S04]  /*08d0*/  IMAD.WIDE R10, R43, 0x4, R16 ;  /* 0x000000042b0a7825 */ /* 0x002fc800078e0210 */
[----:B------:R-:W-:Y:S01]  /*08e0*/  IMAD.WIDE R16, R41, 0x4, R16 ;  /* 0x0000000429107825 */ /* 0x000fe200078e0210 */
[----:B------:R-:W4:Y:S03]  /*08f0*/  @P3 LDG.E.EL R60, desc[UR4][R10.64+-0x680] ;  /* 0xfff980040a3c3981 */ /* 0x000f26000c2e1900 */
[----:B------:R-:W-:Y:S01]  /*0900*/  VIADD R39, R39, 0xff9a0000 ;  /* 0xff9a000027277836 */ /* 0x000fe20000000000 */
[----:B------:R-:W4:Y:S04]  /*0910*/  @P5 LDG.E.EL R72, desc[UR4][R16.64+-0x680] ;  /* 0xfff9800410485981 */ /* 0x000f28000c2e1900 */
[----:B------:R-:W4:Y:S01]  /*0920*/  @P5 LDG.E.EL R73, desc[UR4][R16.64+-0x680] ;  /* 0xfff9800410495981 */ /* 0x000f22000c2e1900 */
[----:B------:R-:W-:-:S02]  /*0930*/  IMAD R23, R23, -0x110000, R39 ;  /* 0xffef000017177824 */ /* 0x000fc400078e0227 */
[--C-:B---3--:R-:W-:Y:S01]  /*0940*/  IMAD.WIDE R76, R77, 0x4, R94.reuse ;  /* 0x000000044d4c7825 */ /* 0x108fe200078e025e */
[----:B------:R-:W3:Y:S03]  /*0950*/  @P3 LDG.E.EL R58, desc[UR4][R10.64+-0x680] ;  /* 0xfff980040a3a3981 */ /* 0x000ee6000c2e1900 */
[----:B------:R-:W-:Y:S01]  /*0960*/  VIADD R23, R23, 0xffcd0000 ;  /* 0xffcd000017177836 */ /* 0x000fe20000000000 */
[----:B------:R-:W3:Y:S01]  /*0970*/  @P3 LDG.E.EL R59, desc[UR4][R10.64+-0x680] ;  /* 0xfff980040a3b3981 */ /* 0x000ee2000c2e1900 */
[----:B------:R-:W-:Y:S01]  /*0980*/  IMAD.WIDE R94, R9, 0x4, R94 ;  /* 0x00000004095e7825 */ /* 0x000fe200078e025e */
[----:B------:R-:W-:Y:S02]  /*0990*/  CS2R R8, SRZ ;  /* 0x0000000000087805 */ /* 0x000fe4000001ff00 */
[----:B------:R1:W3:Y:S01]  /*09a0*/  @P3 LDG.E.EL R69, desc[UR4][R10.64+-0x680] ;  /* 0xfff980040a453981 */ /* 0x0002e2000c2e1900 */
[----:B------:R-:W-:-:S03]  /*09b0*/  IMAD.WIDE R14, R23, 0x4, R14 ;  /* 0x00000004170e7825 */ /* 0x000fc600078e020e */
[----:B------:R-:W3:Y:S01]  /*09c0*/  @P5 LDG.E.EL R71, desc[UR4][R16.64+-0x680] ;  /* 0xfff9800410475981 */ /* 0x000ee2000c2e1900 */
[----:B------:R-:W-:Y:S02]  /*09d0*/  CS2R R86, SRZ ;  /* 0x0000000000567805 */ /* 0x000fe4000001ff00 */
[----:B0-----:R-:W-:Y:S01]  /*09e0*/  CS2R R12, SRZ ;  /* 0x00000000000c7805 */ /* 0x001fe2000001ff00 */
[----:B------:R-:W3:Y:S01]  /*09f0*/  @P5 LDG.E.EL R70, desc[UR4][R16.64+-0x680] ;  /* 0xfff9800410465981 */ /* 0x000ee2000c2e1900 */
[----:B-1----:R-:W-:Y:S01]  /*0a00*/  CS2R R10, SRZ ;  /* 0x00000000000a7805 */ /* 0x002fe2000001ff00 */
[----:B------:R-:W-:-:S05]  /*0a10*/  IMAD.WIDE R22, R41, 0x4, R26 ;  /* 0x0000000429167825 */ /* 0x000fca00078e021a */
[----:B------:R0:W3:Y:S04]  /*0a20*/  @P3 LDG.E.128 R8, desc[UR4][R14.64] ;  /* 0x000000040e083981 */ /* 0x0000e8000c1e1d00 */
[----:B------:R-:W3:Y:S01]  /*0a30*/  @P5 LDG.E.EL R85, desc[UR4][R22.64+-0x680] ;  /* 0xfff9800416555981 */ /* 0x000ee2000c2e1900 */
[----:B0-----:R-:W-:-:S06]  /*0a40*/  CS2R R14, SRZ ;  /* 0x00000000000e7805 */ /* 0x001fcc000001ff00 */
[----:B------:R-:W3:Y:S01]  /*0a50*/  @!P1 LDG.E.128 R12, desc[UR4][R94.64] ;  /* 0x000000045e0c9981 */ /* 0x000ee2000c1e1d00 */
[----:B--2---:R-:W-:Y:S01]  /*0a60*/  SEL R100, R34, RZ, !P4 ;  /* 0x000000ff22647207 */ /* 0x004fe20006000000 */
[----:B------:R-:W-:-:S05]  /*0a70*/  IMAD.WIDE R34, R41, 0x4, R20 ;  /* 0x0000000429227825 */ /* 0x000fca00078e0214 */
[----:B------:R-:W2:Y:S01]  /*0a80*/  @P5 LDG.E.EL R87, desc[UR4][R34.64+-0x680] ;  /* 0xfff9800422575981 */ /* 0x000ea2000c2e1900 */
[----:B------:R-:W-:Y:S01]  /*0a90*/  FADD R100, R100, 9.9999997473787516356e-06 ;  /* 0x3727c5ac64647421 */ /* 0x000fe20000000000 */
[----:B------:R-:W-:-:S05]  /*0aa0*/  SEL R80, R80, RZ, !P4 ;  /* 0x000000ff50507207 */ /* 0x000fca0006000000 */
[----:B------:R-:W0:Y:S01]  /*0ab0*/  MUFU.SQRT R100, R100 ;  /* 0x0000006400647308 */ /* 0x000e220000002000 */
[----:B------:R-:W-:Y:S01]  /*0ac0*/  FADD R98, R80, 9.9999997473787516356e-06 ;  /* 0x3727c5ac50627421 */ /* 0x000fe20000000000 */
[----:B------:R-:W-:Y:S02]  /*0ad0*/  CS2R R16, SRZ ;  /* 0x0000000000107805 */ /* 0x000fe4000001ff00 */
[----:B------:R-:W-:Y:S02]  /*0ae0*/  CS2R R18, SRZ ;  /* 0x0000000000127805 */ /* 0x000fe4000001ff00 */
[----:B------:R-:W-:Y:S02]  /*0af0*/  SEL R104, R44, RZ, !P4 ;  /* 0x000000ff2c687207 */ /* 0x000fe40006000000 */
[----:B------:R-:W1:Y:S02]  /*0b00*/  MUFU.SQRT R98, R98 ;  /* 0x0000006200627308 */ /* 0x000e640000002000 */
[----:B------:R1:W2:Y:S01]  /*0b10*/  @!P4 LDG.E.128 R16, desc[UR4][R76.64] ;  /* 0x000000044c10c981 */ /* 0x0002a2000c1e1d00 */
[----:B0-----:R-:W-:-:S02]  /*0b20*/  FSETP.GT.AND P6, PT, R100, 8.50705917302346158658e+37, PT ;  /* 0x7e8000006400780b */ /* 0x001fc40003fc4000 */
[----:B------:R-:W-:Y:S01]  /*0b30*/  FSETP.GEU.AND P0, PT, R100, 1.175494350822287508e-38, PT ;  /* 0x008000006400780b */ /* 0x000fe20003f0e000 */
[----:B------:R-:W-:Y:S02]  /*0b40*/  IMAD.MOV.U32 R44, RZ, RZ, 0x3e800000 ;  /* 0x3e800000ff2c7424 */ /* 0x000fe400078e00ff */
[----:B------:R-:W-:-:S03]  /*0b50*/  FADD R104, R104, 9.9999997473787516356e-06 ;  /* 0x3727c5ac68687421 */ /* 0x000fc60000000000 */
[----:B------:R-:W-:-:S03]  /*0b60*/  FSEL R110, R44, 1, P6 ;  /* 0x3f8000002c6e7808 */ /* 0x000fc60003000000 */
[----:B------:R-:W0:Y:S02]  /*0b70*/  MUFU.SQRT R104, R104 ;  /* 0x0000006800687308 */ /* 0x000e240000002000 */
[----:B------:R-:W-:Y:S01]  /*0b80*/  @P6 FMUL R100, R100, 0.25 ;  /* 0x3e80000064646820 */ /* 0x000fe20000400000 */
[----:B-1----:R-:W-:Y:S01]  /*0b90*/  FSETP.GT.AND P6, PT, R98, 8.50705917302346158658e+37, PT ;  /* 0x7e8000006200780b */ /* 0x002fe20003fc4000 */
[----:B------:R-:W-:Y:S01]  /*0ba0*/  @!P0 FMUL R110, R110, 16777216 ;  /* 0x4b8000006e6e8820 */ /* 0x000fe20000400000 */
[----:B------:R-:W-:Y:S01]  /*0bb0*/  SEL R79, R79, RZ, !P4 ;  /* 0x000000ff4f4f7207 */ /* 0x000fe20006000000 */
[----:B------:R-:W-:Y:S01]  /*0bc0*/  @!P0 FMUL R100, R100, 16777216 ;  /* 0x4b80000064648820 */ /* 0x000fe20000400000 */
[----:B------:R-:W-:Y:S01]  /*0bd0*/  FSETP.GEU.AND P0, PT, R98, 1.175494350822287508e-38, PT ;  /* 0x008000006200780b */ /* 0x000fe20003f0e000 */
[----:B------:R-:W-:-:S04]  /*0be0*/  IMAD.WIDE R96, R43, 0x4, R92 ;  /* 0x000000042b607825 */ /* 0x000fc800078e025c */
[----:B------:R-:W-:Y:S01]  /*0bf0*/  FADD R99, R79, 9.9999997473787516356e-06 ;  /* 0x3727c5ac4f637421 */ /* 0x000fe20000000000 */
[----:B------:R-:W-:Y:S01]  /*0c00*/  FSEL R111, R44, 1, P6 ;  /* 0x3f8000002c6f7808 */ /* 0x000fe20003000000 */
[----:B------:R-:W2:Y:S04]  /*0c10*/  @!P4 LDG.E.EL R81, desc[UR4][R96.64] ;  /* 0x000000046051c981 */ /* 0x000ea8000c2e1900 */
[----:B------:R-:W1:Y:S01]  /*0c20*/  MUFU.SQRT R99, R99 ;  /* 0x0000006300637308 */ /* 0x000e620000002000 */
[----:B------:R-:W-:Y:S01]  /*0c30*/  @P6 FMUL R98, R98, 0.25 ;  /* 0x3e80000062626820 */ /* 0x000fe20000400000 */
[----:B0-----:R-:W-:Y:S02]  /*0c40*/  FSETP.GT.AND P6, PT, R104, 8.50705917302346158658e+37, PT ;  /* 0x7e8000006800780b */ /* 0x001fe40003fc4000 */
[----:B------:R-:W-:-:S02]  /*0c50*/  CS2R R74, SRZ ;  /* 0x00000000004a7805 */ /* 0x000fc4000001ff00 */
[----:B------:R-:W-:Y:S01]  /*0c60*/  SEL R89, R89, RZ, !P1 ;  /* 0x000000ff59597207 */ /* 0x000fe20004800000 */
[----:B------:R-:W2:Y:S01]  /*0c70*/  @!P4 LDG.E.EL R78, desc[UR4][R96.64] ;  /* 0x00000004604ec981 */ /* 0x000ea2000c2e1900 */
[----:B------:R-:W-:Y:S01]  /*0c80*/  @!P0 FMUL R98, R98, 16777216 ;  /* 0x4b80000062628820 */ /* 0x000fe20000400000 */
[----:B------:R-:W-:Y:S01]  /*0c90*/  @!P0 FMUL R111, R111, 16777216 ;  /* 0x4b8000006f6f8820 */ /* 0x000fe20000400000 */
[----:B------:R-:W-:Y:S01]  /*0ca0*/  FSETP.GEU.AND P0, PT, R104, 1.175494350822287508e-38, PT ;  /* 0x008000006800780b */ /* 0x000fe20003f0e000 */
[----:B------:R-:W-:Y:S01]  /*0cb0*/  FADD R114, R89, 9.9999997473787516356e-06 ;  /* 0x3727c5ac59727421 */ /* 0x000fe20000000000 */
[----:B------:R-:W2:Y:S01]  /*0cc0*/  @!P4 LDG.E.EL R74, desc[UR4][R96.64] ;  /* 0x00000004604ac981 */ /* 0x000ea2000c2e1900 */
[----:B------:R-:W-:Y:S02]  /*0cd0*/  FSEL R112, R44, 1, P6 ;  /* 0x3f8000002c707808 */ /* 0x000fe40003000000 */
[----:B------:R-:W-:Y:S01]  /*0ce0*/  CS2R R82, SRZ ;  /* 0x0000000000527805 */ /* 0x000fe2000001ff00 */
[----:B------:R-:W-:Y:S01]  /*0cf0*/  IMAD.WIDE R92, R41, 0x4, R92 ;  /* 0x00000004295c7825 */ /* 0x000fe200078e025c */
[----:B------:R-:W2:Y:S03]  /*0d00*/  @!P4 LDG.E.EL R75, desc[UR4][R96.64] ;  /* 0x00000004604bc981 */ /* 0x000ea6000c2e1900 */
[----:B------:R-:W-:Y:S01]  /*0d10*/  @P6 FMUL R104, R104, 0.25 ;  /* 0x3e80000068686820 */ /* 0x000fe20000400000 */
[----:B------:R-:W0:Y:S01]  /*0d20*/  MUFU.SQRT R114, R114 ;  /* 0x0000007200727308 */ /* 0x000e220000002000 */
[C---:B-1----:R-:W-:Y:S01]  /*0d30*/  FSETP.GT.AND P6, PT, R99.reuse, 8.50705917302346158658e+37, PT ;  /* 0x7e8000006300780b */ /* 0x042fe20003fc4000 */
[----:B------:R-:W2:Y:S01]  /*0d40*/  @!P1 LDG.E.EL R83, desc[UR4][R92.64] ;  /* 0x000000045c539981 */ /* 0x000ea2000c2e1900 */
[----:B------:R-:W-:Y:S01]  /*0d50*/  SEL R90, R90, RZ, !P1 ;  /* 0x000000ff5a5a7207 */ /* 0x000fe20004800000 */
[----:B------:R-:W-:Y:S01]  /*0d60*/  @!P0 FMUL R104, R104, 16777216 ;  /* 0x4b80000068688820 */ /* 0x000fe20000400000 */
[----:B------:R-:W-:Y:S01]  /*0d70*/  @!P0 FMUL R112, R112, 16777216 ;  /* 0x4b80000070708820 */ /* 0x000fe20000400000 */
[----:B------:R-:W-:-:S02]  /*0d80*/  FSETP.GEU.AND P0, PT, R99, 1.175494350822287508e-38, PT ;  /* 0x008000006300780b */ /* 0x000fc40003f0e000 */
[----:B------:R-:W-:Y:S01]  /*0d90*/  FADD R115, R90, 9.9999997473787516356e-06 ;  /* 0x3727c5ac5a737421 */ /* 0x000fe20000000000 */
[----:B------:R-:W2:Y:S01]  /*0da0*/  @!P1 LDG.E.EL R82, desc[UR4][R92.64] ;  /* 0x000000045c529981 */ /* 0x000ea2000c2e1900 */
[----:B------:R-:W-:-:S03]  /*0db0*/  FSEL R113, R44, 1, P6 ;  /* 0x3f8000002c717808 */ /* 0x000fc60003000000 */
[----:B------:R-:W2:Y:S01]  /*0dc0*/  @!P1 LDG.E.EL R84, desc[UR4][R92.64] ;  /* 0x000000045c549981 */ /* 0x000ea2000c2e1900 */
[----:B------:R-:W1:Y:S01]  /*0dd0*/  MUFU.SQRT R115, R115 ;  /* 0x0000007300737308 */ /* 0x000e620000002000 */
[----:B------:R-:W-:Y:S01]  /*0de0*/  @P6 FMUL R99, R99, 0.25 ;  /* 0x3e80000063636820 */ /* 0x000fe20000400000 */
[----:B0-----:R-:W-:Y:S01]  /*0df0*/  FSETP.GT.AND P6, PT, R114, 8.50705917302346158658e+37, PT ;  /* 0x7e8000007200780b */ /* 0x001fe20003fc4000 */
[----:B------:R0:W2:Y:S01]  /*0e00*/  @!P1 LDG.E.EL R86, desc[UR4][R92.64] ;  /* 0x000000045c569981 */ /* 0x0000a2000c2e1900 */
[----:B------:R-:W-:Y:S01]  /*0e10*/  SEL R38, R38, RZ, !P1 ;  /* 0x000000ff26267207 */ /* 0x000fe20004800000 */
[----:B------:R-:W-:Y:S01]  /*0e20*/  @!P0 FMUL R99, R99, 16777216 ;  /* 0x4b80000063638820 */ /* 0x000fe20000400000 */
[----:B------:R-:W-:Y:S01]  /*0e30*/  @!P0 FMUL R113, R113, 16777216 ;  /* 0x4b80000071718820 */ /* 0x000fe20000400000 */
[----:B------:R-:W-:Y:S02]  /*0e40*/  FSETP.GEU.AND P0, PT, R114, 1.175494350822287508e-38, PT ;  /* 0x008000007200780b */ /* 0x000fe40003f0e000 */
[----:B------:R-:W-:-:S02]  /*0e50*/  CS2R R76, SRZ ;  /* 0x00000000004c7805 */ /* 0x000fc4000001ff00 */
[----:B------:R-:W-:Y:S01]  /*0e60*/  CS2R R90, SRZ ;  /* 0x00000000005a7805 */ /* 0x000fe2000001ff00 */
[----:B------:R-:W-:-:S04]  /*0e70*/  IMAD.WIDE R26, R43, 0x4, R26 ;  /* 0x000000042b1a7825 */ /* 0x000fc800078e021a */
[----:B------:R-:W-:Y:S01]  /*0e80*/  FADD R117, R38, 9.9999997473787516356e-06 ;  /* 0x3727c5ac26757421 */ /* 0x000fe20000000000 */
[----:B------:R-:W-:Y:S01]  /*0e90*/  IMAD.WIDE R20, R43, 0x4, R20 ;  /* 0x000000042b147825 */ /* 0x000fe200078e0214 */
[----:B------:R-:W-:Y:S01]  /*0ea0*/  SEL R88, R88, RZ, P3 ;  /* 0x000000ff58587207 */ /* 0x000fe20001800000 */
[----:B------:R-:W2:Y:S02]  /*0eb0*/  @P3 LDG.E.EL R77, desc[UR4][R26.64+-0x680] ;  /* 0xfff980041a4d3981 */ /* 0x000ea4000c2e1900 */
[----:B------:R-:W-:Y:S01]  /*0ec0*/  IMAD.MOV.U32 R79, RZ, RZ, RZ ;  /* 0x000000ffff4f7224 */ /* 0x000fe200078e00ff */
[----:B------:R-:W-:Y:S01]  /*0ed0*/  FSEL R116, R44, 1, P6 ;  /* 0x3f8000002c747808 */ /* 0x000fe20003000000 */
[----:B------:R-:W2:Y:S01]  /*0ee0*/  @P3 LDG.E.EL R90, desc[UR4][R20.64+-0x680] ;  /* 0xfff98004145a3981 */ /* 0x000ea2000c2e1900 */
[----:B------:R-:W5:Y:S01]  /*0ef0*/  MUFU.SQRT R117, R117 ;  /* 0x0000007500757308 */ /* 0x000f620000002000 */
[----:B------:R-:W-:Y:S01]  /*0f00*/  @P6 FMUL R114, R114, 0.25 ;  /* 0x3e80000072726820 */ /* 0x000fe20000400000 */
[----:B------:R-:W-:Y:S01]  /*0f10*/  FADD R105, R88, 9.9999997473787516356e-06 ;  /* 0x3727c5ac58697421 */ /* 0x000fe20000000000 */
[----:B-1----:R-:W-:Y:S01]  /*0f20*/  FSETP.GT.AND P6, PT, R115, 8.50705917302346158658e+37, PT ;  /* 0x7e8000007300780b */ /* 0x002fe20003fc4000 */
[----:B------:R-:W2:Y:S01]  /*0f30*/  @P3 LDG.E.EL R79, desc[UR4][R26.64+-0x680] ;  /* 0xfff980041a4f3981 */ /* 0x000ea2000c2e1900 */
[----:B------:R-:W-:Y:S01]  /*0f40*/  CS2R R88, SRZ ;  /* 0x0000000000587805 */ /* 0x000fe2000001ff00 */
[----:B------:R-:W-:-:S02]  /*0f50*/  @!P0 FMUL R114, R114, 16777216 ;  /* 0x4b80000072728820 */ /* 0x000fc40000400000 */
[----:B------:R-:W2:Y:S01]  /*0f60*/  @P3 LDG.E.EL R91, desc[UR4][R20.64+-0x680] ;  /* 0xfff98004145b3981 */ /* 0x000ea2000c2e1900 */
[----:B------:R-:W-:Y:S01]  /*0f70*/  @!P0 FMUL R116, R116, 16777216 ;  /* 0x4b80000074748820 */ /* 0x000fe20000400000 */
[----:B------:R-:W-:Y:S01]  /*0f80*/  SEL R36, R36, RZ, !P1 ;  /* 0x000000ff24247207 */ /* 0x000fe20004800000 */
[----:B------:R-:W-:Y:S01]  /*0f90*/  IMAD.MOV.U32 R80, RZ, RZ, RZ ;  /* 0x000000ffff507224 */ /* 0x000fe200078e00ff */
[----:B------:R-:W-:Y:S02]  /*0fa0*/  FSETP.GEU.AND P0, PT, R115, 1.175494350822287508e-38, PT ;  /* 0x008000007300780b */ /* 0x000fe40003f0e000 */
[----:B0-----:R-:W-:Y:S02]  /*0fb0*/  CS2R R92, SRZ ;  /* 0x00000000005c7805 */ /* 0x001fe4000001ff00 */
[----:B------:R-:W-:Y:S01]  /*0fc0*/  CS2R R94, SRZ ;  /* 0x00000000005e7805 */ /* 0x000fe2000001ff00 */
[----:B------:R-:W2:Y:S01]  /*0fd0*/  @P3 LDG.E.EL R76, desc[UR4][R26.64+-0x680] ;  /* 0xfff980041a4c3981 */ /* 0x000ea2000c2e1900 */
[----:B------:R-:W-:-:S03]  /*0fe0*/  FADD R36, R36, 9.9999997473787516356e-06 ;  /* 0x3727c5ac24247421 */ /* 0x000fc60000000000 */
[----:B------:R-:W2:Y:S01]  /*0ff0*/  @P3 LDG.E.EL R89, desc[UR4][R20.64+-0x680] ;  /* 0xfff9800414593981 */ /* 0x000ea2000c2e1900 */
[----:B------:R-:W-:Y:S02]  /*1000*/  CS2R R96, SRZ ;  /* 0x0000000000607805 */ /* 0x000fe4000001ff00 */
[----:B------:R-:W-:Y:S01]  /*1010*/  FSEL R118, R44, 1, P6 ;  /* 0x3f8000002c767808 */ /* 0x000fe20003000000 */
[----:B------:R0:W2:Y:S01]  /*1020*/  @P3 LDG.E.EL R80, desc[UR4][R26.64+-0x680] ;  /* 0xfff980041a503981 */ /* 0x0000a2000c2e1900 */
[----:B------:R-:W1:Y:S01]  /*1030*/  MUFU.SQRT R121, R36 ;  /* 0x0000002400797308 */ /* 0x000e620000002000 */
[----:B------:R-:W-:Y:S02]  /*1040*/  @P6 FMUL R115, R115, 0.25 ;  /* 0x3e80000073736820 */ /* 0x000fe40000400000 */
[----:B------:R-:W2:Y:S01]  /*1050*/  @P5 LDG.E.EL R92, desc[UR4][R22.64+-0x680] ;  /* 0xfff98004165c5981 */ /* 0x000ea2000c2e1900 */
[----:B-----5:R-:W-:-:S03]  /*1060*/  FSETP.GT.AND P6, PT, R117, 8.50705917302346158658e+37, PT ;  /* 0x7e8000007500780b */ /* 0x020fc60003fc4000 */
[----:B------:R-:W5:Y:S01]  /*1070*/  @P5 LDG.E.EL R94, desc[UR4][R34.64+-0x680] ;  /* 0xfff98004225e5981 */ /* 0x000f62000c2e1900 */
[----:B0-----:R-:W-:Y:S02]  /*1080*/  SEL R26, R33, RZ, P3 ;  /* 0x000000ff211a7207 */ /* 0x001fe40001800000 */
[----:B------:R-:W-:Y:S01]  /*1090*/  SEL R27, R32, RZ, P3 ;  /* 0x000000ff201b7207 */ /* 0x000fe20001800000 */
[----:B------:R0:W5:Y:S01]  /*10a0*/  @P3 LDG.E.EL R88, desc[UR4][R20.64+-0x680] ;  /* 0xfff9800414583981 */ /* 0x000162000c2e1900 */
[----:B------:R-:W-:Y:S01]  /*10b0*/  @!P0 FMUL R115, R115, 16777216 ;  /* 0x4b80000073738820 */ /* 0x000fe20000400000 */
[----:B------:R-:W-:Y:S01]  /*10c0*/  FADD R26, R26, 9.9999997473787516356e-06 ;  /* 0x3727c5ac1a1a7421 */ /* 0x000fe20000000000 */
[----:B------:R-:W-:Y:S01]  /*10d0*/  @!P0 FMUL R118, R118, 16777216 ;  /* 0x4b80000076768820 */ /* 0x000fe20000400000 */
[----:B------:R-:W-:Y:S01]  /*10e0*/  FADD R27, R27, 9.9999997473787516356e-06 ;  /* 0x3727c5ac1b1b7421 */ /* 0x000fe20000000000 */
[----:B------:R-:W5:Y:S01]  /*10f0*/  @P5 LDG.E.EL R97, desc[UR4][R22.64+-0x680] ;  /* 0xfff9800416615981 */ /* 0x000f62000c2e1900 */
[----:B------:R-:W-:-:S03]  /*1100*/  FSETP.GEU.AND P0, PT, R117, 1.175494350822287508e-38, PT ;  /* 0x008000007500780b */ /* 0x000fc60003f0e000 */
[----:B------:R-:W5:Y:S01]  /*1110*/  @P5 LDG.E.EL R96, desc[UR4][R34.64+-0x680] ;  /* 0xfff9800422605981 */ /* 0x000f62000c2e1900 */
[----:B------:R-:W-:Y:S01]  /*1120*/  MUFU.SQRT R132, R26 ;  /* 0x0000001a00847308 */ /* 0x000fe20000002000 */
[----:B------:R-:W-:Y:S01]  /*1130*/  FSEL R119, R44, 1, P6 ;  /* 0x3f8000002c777808 */ /* 0x000fe20003000000 */
[----:B------:R-:W-:Y:S01]  /*1140*/  @P6 FMUL R117, R117, 0.25 ;  /* 0x3e80000075756820 */ /* 0x000fe20000400000 */
[----:B------:R0:W5:Y:S01]  /*1150*/  @P5 LDG.E.EL R93, desc[UR4][R22.64+-0x680] ;  /* 0xfff98004165d5981 */ /* 0x000162000c2e1900 */
[----:B------:R-:W4:Y:S03]  /*1160*/  LDC.64 R32, c[0x0][0x268] ;  /* 0x00009a00ff207b82 */ /* 0x000f260000000a00 */
[----:B------:R0:W5:Y:S01]  /*1170*/  @P5 LDG.E.EL R95, desc[UR4][R34.64+-0x680] ;  /* 0xfff98004225f5981 */ /* 0x000162000c2e1900 */
[----:B------:R0:W-:Y:S01]  /*1180*/  MUFU.SQRT R134, R27 ;  /* 0x0000001b00867308 */ /* 0x0001e20000002000 */
[----:B-1----:R-:W-:-:S03]  /*1190*/  FSETP.GT.AND P6, PT, R121, 8.50705917302346158658e+37, PT ;  /* 0x7e8000007900780b */ /* 0x002fc60003fc4000 */
[----:B0-----:R-:W0:Y:S04]  /*11a0*/  LDC.64 R26, c[0x0][0x260] ;  /* 0x00009800ff1a7b82 */ /* 0x001e280000000a00 */
[----:B------:R-:W1:Y:S01]  /*11b0*/  MUFU.SQRT R105, R105 ;  /* 0x0000006900697308 */ /* 0x000e620000002000 */
[----:B------:R-:W-:Y:S01]  /*11c0*/  SEL R37, R37, RZ, P3 ;  /* 0x000000ff25257207 */ /* 0x000fe20001800000 */
[----:B------:R-:W-:Y:S01]  /*11d0*/  @!P0 FMUL R117, R117, 16777216 ;  /* 0x4b80000075758820 */ /* 0x000fe20000400000 */
[----:B------:R-:W-:Y:S01]  /*11e0*/  SEL R31, R31, RZ, P5 ;  /* 0x000000ff1f1f7207 */ /* 0x000fe20002800000 */
[----:B------:R-:W-:Y:S01]  /*11f0*/  @!P0 FMUL R119, R119, 16777216 ;  /* 0x4b80000077778820 */ /* 0x000fe20000400000 */
[----:B------:R-:W-:Y:S02]  /*1200*/  SEL R30, R30, RZ, P5 ;  /* 0x000000ff1e1e7207 */ /* 0x000fe40002800000 */
[----:B------:R-:W-:-:S02]  /*1210*/  SEL R28, R28, RZ, P5 ;  /* 0x000000ff1c1c7207 */ /* 0x000fc40002800000 */
[----:B------:R-:W-:Y:S01]  /*1220*/  FSETP.GEU.AND P0, PT, R121, 1.175494350822287508e-38, PT ;  /* 0x008000007900780b */ /* 0x000fe20003f0e000 */
[----:B------:R-:W-:Y:S01]  /*1230*/  FADD R126, R37, 9.9999997473787516356e-06 ;  /* 0x3727c5ac257e7421 */ /* 0x000fe20000000000 */
[----:B------:R-:W-:Y:S01]  /*1240*/  FADD R125, R31, 9.9999997473787516356e-06 ;  /* 0x3727c5ac1f7d7421 */ /* 0x000fe20000000000 */
[----:B------:R-:W-:Y:S01]  /*1250*/  SEL R20, R29, RZ, P5 ;  /* 0x000000ff1d147207 */ /* 0x000fe20002800000 */
[----:B------:R-:W-:Y:S01]  /*1260*/  FADD R127, R30, 9.9999997473787516356e-06 ;  /* 0x3727c5ac1e7f7421 */ /* 0x000fe20000000000 */
[----:B------:R-:W-:Y:S01]  /*1270*/  FADD R124, R28, 9.9999997473787516356e-06 ;  /* 0x3727c5ac1c7c7421 */ /* 0x000fe20000000000 */
[----:B------:R-:W4:Y:S01]  /*1280*/  LDC.64 R30, c[0x0][0x280] ;  /* 0x0000a000ff1e7b82 */ /* 0x000f220000000a00 */
[----:B------:R-:W-:Y:S01]  /*1290*/  FSEL R120, R44, 1, P6 ;  /* 0x3f8000002c787808 */ /* 0x000fe20003000000 */
[----:B------:R-:W0:Y:S01]  /*12a0*/  MUFU.SQRT R126, R126 ;  /* 0x0000007e007e7308 */ /* 0x000e220000002000 */
[----:B------:R-:W-:Y:S01]  /*12b0*/  @P6 FMUL R121, R121, 0.25 ;  /* 0x3e80000079796820 */ /* 0x000fe20000400000 */
[----:B------:R-:W-:-:S04]  /*12c0*/  FADD R20, R20, 9.9999997473787516356e-06 ;  /* 0x3727c5ac14147421 */ /* 0x000fc80000000000 */
[----:B------:R-:W4:Y:S01]  /*12d0*/  LDC.64 R28, c[0x0][0x278] ;  /* 0x00009e00ff1c7b82 */ /* 0x000f220000000a00 */
[----:B-1----:R-:W-:Y:S01]  /*12e0*/  FSETP.GT.AND P6, PT, R105, 8.50705917302346158658e+37, PT ;  /* 0x7e8000006900780b */ /* 0x002fe20003fc4000 */
[----:B------:R-:W-:Y:S01]  /*12f0*/  @!P0 FMUL R121, R121, 16777216 ;  /* 0x4b80000079798820 */ /* 0x000fe20000400000 */
[----:B------:R-:W-:Y:S01]  /*1300*/  @!P0 FMUL R120, R120, 16777216 ;  /* 0x4b80000078788820 */ /* 0x000fe20000400000 */
[----:B------:R1:W-:Y:S01]  /*1310*/  MUFU.SQRT R135, R20 ;  /* 0x0000001400877308 */ /* 0x0003e20000002000 */
[----:B------:R-:W-:Y:S02]  /*1320*/  FSETP.GEU.AND P0, PT, R105, 1.175494350822287508e-38, PT ;  /* 0x008000006900780b */ /* 0x000fe40003f0e000 */
[----:B------:R-:W-:Y:S01]  /*1330*/  CS2R R22, SRZ ;  /* 0x0000000000167805 */ /* 0x000fe2000001ff00 */
[----:B0-----:R-:W-:Y:S01]  /*1340*/  IMAD.WIDE R34, R39, 0x4, R26 ;  /* 0x0000000427227825 */ /* 0x001fe200078e021a */
[----:B-1----:R-:W-:Y:S02]  /*1350*/  CS2R R20, SRZ ;  /* 0x0000000000147805 */ /* 0x002fe4000001ff00 */
[----:B------:R-:W-:-:S02]  /*1360*/  CS2R R108, SRZ ;  /* 0x00000000006c7805 */ /* 0x000fc4000001ff00 */
[----:B------:R-:W-:Y:S01]  /*1370*/  FSEL R122, R44, 1, P6 ;  /* 0x3f8000002c7a7808 */ /* 0x000fe20003000000 */
[----:B------:R-:W-:Y:S01]  /*1380*/  @P6 FMUL R105, R105, 0.25 ;  /* 0x3e80000069696820 */ /* 0x000fe20000400000 */
[----:B------:R4:W5:Y:S01]  /*1390*/  @!P2 LDG.E.128 R20, desc[UR4][R34.64] ;  /* 0x000000042214a981 */ /* 0x000962000c1e1d00 */
[----:B------:R-:W-:Y:S02]  /*13a0*/  FSETP.GT.AND P6, PT, R126, 8.50705917302346158658e+37, PT ;  /* 0x7e8000007e00780b */ /* 0x000fe40003fc4000 */
[----:B------:R-:W-:Y:S01]  /*13b0*/  @!P0 FMUL R105, R105, 16777216 ;  /* 0x4b80000069698820 */ /* 0x000fe20000400000 */
[----:B------:R-:W-:Y:S01]  /*13c0*/  @!P0 FMUL R122, R122, 16777216 ;  /* 0x4b8000007a7a8820 */ /* 0x000fe20000400000 */
[----:B----4-:R-:W-:Y:S01]  /*13d0*/  IMAD.WIDE R34, R43, 0x4, R32 ;  /* 0x000000042b227825 */ /* 0x010fe200078e0220 */
[----:B------:R-:W-:Y:S02]  /*13e0*/  FSETP.GEU.AND P0, PT, R126, 1.175494350822287508e-38, PT ;  /* 0x008000007e00780b */ /* 0x000fe40003f0e000 */
[----:B------:R-:W-:-:S02]  /*13f0*/  CS2R R102, SRZ ;  /* 0x0000000000667805 */ /* 0x000fc4000001ff00 */
[----:B------:R-:W4:Y:S01]  /*1400*/  @!P2 LDG.E.EL R108, desc[UR4][R34.64+-0x500] ;  /* 0xfffb0004226ca981 */ /* 0x000f22000c2e1900 */
[C---:B------:R-:W-:Y:S01]  /*1410*/  IMAD.WIDE R36, R43.reuse, 0x4, R28 ;  /* 0x000000042b247825 */ /* 0x040fe200078e021c */
[----:B------:R-:W-:Y:S01]  /*1420*/  CS2R R106, SRZ ;  /* 0x00000000006a7805 */ /* 0x000fe2000001ff00 */
[----:B------:R0:W-:Y:S02]  /*1430*/  MUFU.RCP R129, R100 ;  /* 0x0000006400817308 */ /* 0x0001e40000001000 */
[----:B------:R-:W-:Y:S01]  /*1440*/  IMAD.WIDE R38, R43, 0x4, R30 ;  /* 0x000000042b267825 */ /* 0x000fe200078e021e */
[----:B------:R-:W4:Y:S01]  /*1450*/  @!P2 LDG.E.EL R102, desc[UR4][R36.64+-0x500] ;  /* 0xfffb00042466a981 */ /* 0x000f22000c2e1900 */
[----:B------:R-:W-:-:S03]  /*1460*/  FSEL R123, R44, 1, P6 ;  /* 0x3f8000002c7b7808 */ /* 0x000fc60003000000 */
[----:B------:R-:W4:Y:S01]  /*1470*/  @!P2 LDG.E.EL R109, desc[UR4][R38.64+-0x500] ;  /* 0xfffb0004266da981 */ /* 0x000f22000c2e1900 */
[----:B0-----:R-:W-:Y:S01]  /*1480*/  CS2R R100, SRZ ;  /* 0x0000000000647805 */ /* 0x001fe2000001ff00 */
[----:B------:R-:W-:Y:S02]  /*1490*/  @P6 FMUL R126, R126, 0.25 ;  /* 0x3e8000007e7e6820 */ /* 0x000fe40000400000 */
[----:B------:R-:W4:Y:S01]  /*14a0*/  @!P2 LDG.E.EL R107, desc[UR4][R34.64+-0x500] ;  /* 0xfffb0004226ba981 */ /* 0x000f22000c2e1900 */
[----:B------:R-:W-:-:S03]  /*14b0*/  FSETP.GT.AND P6, PT, R132, 8.50705917302346158658e+37, PT ;  /* 0x7e8000008400780b */ /* 0x000fc60003fc4000 */
[----:B------:R-:W4:Y:S01]  /*14c0*/  @!P2 LDG.E.EL R101, desc[UR4][R34.64+-0x500] ;  /* 0xfffb00042265a981 */ /* 0x000f22000c2e1900 */
[----:B------:R-:W-:Y:S01]  /*14d0*/  @!P0 FMUL R126, R126, 16777216 ;  /* 0x4b8000007e7e8820 */ /* 0x000fe20000400000 */
[----:B------:R-:W-:Y:S01]  /*14e0*/  @!P0 FMUL R123, R123, 16777216 ;  /* 0x4b8000007b7b8820 */ /* 0x000fe20000400000 */
[----:B------:R-:W-:Y:S01]  /*14f0*/  FSETP.GEU.AND P0, PT, R132, 1.175494350822287508e-38, PT ;  /* 0x008000008400780b */ /* 0x000fe20003f0e000 */
[----:B------:R-:W4:Y:S01]  /*1500*/  @!P2 LDG.E.EL R103, desc[UR4][R36.64+-0x500] ;  /* 0xfffb00042467a981 */ /* 0x000f22000c2e1900 */
[----:B------:R-:W-:Y:S03]  /*1510*/  MUFU.RCP R128, R98 ;  /* 0x0000006200807308 */ /* 0x000fe60000001000 */
[----:B------:R-:W4:Y:S01]  /*1520*/  @!P2 LDG.E.EL R106, desc[UR4][R38.64+-0x500] ;  /* 0xfffb0004266aa981 */ /* 0x000f22000c2e1900 */
[----:B------:R-:W-:-:S04]  /*1530*/  FSEL R139, R44, 1, P6 ;  /* 0x3f8000002c8b7808 */ /* 0x000fc80003000000 */
[----:B------:R0:W-:Y:S01]  /*1540*/  MUFU.RCP R130, R99 ;  /* 0x0000006300827308 */ /* 0x0001e20000001000 */
[----:B------:R-:W-:Y:S01]  /*1550*/  @P6 FMUL R132, R132, 0.25 ;  /* 0x3e80000084846820 */ /* 0x000fe20000400000 */
[----:B------:R-:W-:Y:S01]  /*1560*/  FSETP.GT.AND P6, PT, R134, 8.50705917302346158658e+37, PT ;  /* 0x7e8000008600780b */ /* 0x000fe20003fc4000 */
[----:B------:R1:W4:Y:S01]  /*1570*/  @!P2 LDG.E.EL R100, desc[UR4][R34.64+-0x500] ;  /* 0xfffb00042264a981 */ /* 0x000322000c2e1900 */
[----:B0-----:R-:W-:-:S04]  /*1580*/  CS2R R98, SRZ ;  /* 0x0000000000627805 */ /* 0x001fc8000001ff00 */
[----:B------:R-:W0:Y:S01]  /*1590*/  MUFU.SQRT R125, R125 ;  /* 0x0000007d007d7308 */ /* 0x000e220000002000 */
[----:B------:R-:W-:Y:S01]  /*15a0*/  @!P0 FMUL R132, R132, 16777216 ;  /* 0x4b80000084848820 */ /* 0x000fe20000400000 */
[----:B------:R-:W-:Y:S01]  /*15b0*/  @!P0 FMUL R139, R139, 16777216 ;  /* 0x4b8000008b8b8820 */ /* 0x000fe20000400000 */
[----:B------:R-:W-:Y:S01]  /*15c0*/  FSETP.GEU.AND P0, PT, R134, 1.175494350822287508e-38, PT ;  /* 0x008000008600780b */ /* 0x000fe20003f0e000 */
[----:B------:R-:W4:Y:S04]  /*15d0*/  @!P2 LDG.E.EL R98, desc[UR4][R36.64+-0x500] ;  /* 0xfffb00042462a981 */ /* 0x000f28000c2e1900 */
[----:B------:R-:W-:Y:S01]  /*15e0*/  MUFU.RCP R131, R104 ;  /* 0x0000006800837308 */ /* 0x000fe20000001000 */
[----:B------:R-:W4:Y:S07]  /*15f0*/  @!P2 LDG.E.EL R99, desc[UR4][R38.64+-0x500] ;  /* 0xfffb00042663a981 */ /* 0x000f2e000c2e1900 */
[----:B------:R0:W-:Y:S01]  /*1600*/  MUFU.RCP R137, R105 ;  /* 0x0000006900897308 */ /* 0x0001e20000001000 */
[----:B------:R-:W-:-:S02]  /*1610*/  FSEL R141, R44, 1, P6 ;  /* 0x3f8000002c8d7808 */ /* 0x000fc40003000000 */
[----:B0-----:R-:W-:-:S05]  /*1620*/  CS2R R104, SRZ ;  /* 0x0000000000687805 */ /* 0x001fca000001ff00 */
[----:B------:R-:W0:Y:S01]  /*1630*/  MUFU.SQRT R127, R127 ;  /* 0x0000007f007f7308 */ /* 0x000e220000002000 */
[----:B------:R-:W-:Y:S01]  /*1640*/  @P6 FMUL R134, R134, 0.25 ;  /* 0x3e80000086866820 */ /* 0x000fe20000400000 */
[----:B------:R-:W4:Y:S04]  /*1650*/  @!P2 LDG.E.EL R105, desc[UR4][R36.64+-0x500] ;  /* 0xfffb00042469a981 */ /* 0x000f28000c2e1900 */
[----:B------:R0:W4:Y:S01]  /*1660*/  @!P2 LDG.E.EL R104, desc[UR4][R38.64+-0x500] ;  /* 0xfffb00042668a981 */ /* 0x000122000c2e1900 */
[----:B------:R-:W-:Y:S01]  /*1670*/  FSETP.GT.AND P6, PT, R125, 8.50705917302346158658e+37, PT ;  /* 0x7e8000007d00780b */ /* 0x000fe20003fc4000 */
[----:B------:R-:W-:Y:S01]  /*1680*/  @!P0 FMUL R134, R134, 16777216 ;  /* 0x4b80000086868820 */ /* 0x000fe20000400000 */
[----:B------:R-:W-:Y:S01]  /*1690*/  @!P0 FMUL R141, R141, 16777216 ;  /* 0x4b8000008d8d8820 */ /* 0x000fe20000400000 */
[----:B------:R-:W-:-:S02]  /*16a0*/  FSETP.GEU.AND P0, PT, R125, 1.175494350822287508e-38, PT ;  /* 0x008000007d00780b */ /* 0x000fc40003f0e000 */
[----:B------:R-:W-:-:S08]  /*16b0*/  FSEL R136, R44, 1, P6 ;  /* 0x3f8000002c887808 */ /* 0x000fd00003000000 */
[----:B------:R-:W-:Y:S01]  /*16c0*/  @P6 FMUL R125, R125, 0.25 ;  /* 0x3e8000007d7d6820 */ /* 0x000fe20000400000 */
[----:B0-----:R-:W-:Y:S02]  /*16d0*/  FSETP.GT.AND P6, PT, R127, 8.50705917302346158658e+37, PT ;  /* 0x7e8000007f00780b */ /* 0x001fe40003fc4000 */
[----:B------:R-:W-:Y:S01]  /*16e0*/  @!P0 FMUL R136, R136, 16777216 ;  /* 0x4b80000088888820 */ /* 0x000fe20000400000 */
[----:B------:R-:W-:Y:S01]  /*16f0*/  @!P0 FMUL R125, R125, 16777216 ;  /* 0x4b8000007d7d8820 */ /* 0x000fe20000400000 */
[----:B------:R-:W-:Y:S01]  /*1700*/  FSETP.GEU.AND P0, PT, R127, 1.175494350822287508e-38, PT ;  /* 0x008000007f00780b */ /* 0x000fe20003f0e000 */
[----:B------:R-:W0:Y:S01]  /*1710*/  MUFU.SQRT R124, R124 ;  /* 0x0000007c007c7308 */ /* 0x000e220000002000 */
[----:B------:R-:W-:-:S07]  /*1720*/  FSEL R138, R44, 1, P6 ;  /* 0x3f8000002c8a7808 */ /* 0x000fce0003000000 */
[----:B------:R-:W-:Y:S01]  /*1730*/  @P6 FMUL R127, R127, 0.25 ;  /* 0x3e8000007f7f6820 */ /* 0x000fe20000400000 */
[----:B------:R-:W-:-:S03]  /*1740*/  FSETP.GT.AND P6, PT, R135, 8.50705917302346158658e+37, PT ;  /* 0x7e8000008700780b */ /* 0x000fc60003fc4000 */
[----:B------:R-:W-:Y:S01]  /*1750*/  @!P0 FMUL R127, R127, 16777216 ;  /* 0x4b8000007f7f8820 */ /* 0x000fe20000400000 */
[----:B------:R-:W-:Y:S01]  /*1760*/  @!P0 FMUL R138, R138, 16777216 ;  /* 0x4b8000008a8a8820 */ /* 0x000fe20000400000 */
[C---:B------:R-:W-:Y:S01]  /*1770*/  FSETP.GEU.AND P0, PT, R135.reuse, 1.175494350822287508e-38, PT ;  /* 0x008000008700780b */ /* 0x040fe20003f0e000 */
[----:B------:R0:W-:Y:S07]  /*1780*/  MUFU.RCP R133, R114 ;  /* 0x0000007200857308 */ /* 0x0001ee0000001000 */
[----:B------:R-:W-:Y:S01]  /*1790*/  @P6 FMUL R135, R135, 0.25 ;  /* 0x3e80000087876820 */ /* 0x000fe20000400000 */
[----:B0-----:R-:W-:-:S02]  /*17a0*/  FSEL R114, R44, 1, P6 ;  /* 0x3f8000002c727808 */ /* 0x001fc40003000000 */
[----:B------:R-:W-:Y:S02]  /*17b0*/  FSETP.GT.AND P6, PT, R124, 8.50705917302346158658e+37, PT ;  /* 0x7e8000007c00780b */ /* 0x000fe40003fc4000 */
[----:B------:R-:W-:Y:S01]  /*17c0*/  @!P0 FMUL R135, R135, 16777216 ;  /* 0x4b80000087878820 */ /* 0x000fe20000400000 */
[----:B------:R-:W-:Y:S01]  /*17d0*/  @!P0 FMUL R114, R114, 16777216 ;  /* 0x4b80000072728820 */ /* 0x000fe20000400000 */
[C---:B------:R-:W-:Y:S01]  /*17e0*/  FSETP.GEU.AND P0, PT, R124.reuse, 1.175494350822287508e-38, PT ;  /* 0x008000007c00780b */ /* 0x040fe20003f0e000 */
[----:B-1----:R-:W0:Y:S08]  /*17f0*/  MUFU.RCP R34, R117 ;  /* 0x0000007500227308 */ /* 0x002e300000001000 */
[----:B------:R-:W-:-:S04]  /*1800*/  @P6 FMUL R124, R124, 0.25 ;  /* 0x3e8000007c7c6820 */ /* 0x000fc80000400000 */
[----:B------:R-:W-:Y:S01]  /*1810*/  @!P0 FMUL R124, R124, 16777216 ;  /* 0x4b8000007c7c8820 */ /* 0x000fe20000400000 */
[----:B------:R-:W1:Y:S01]  /*1820*/  MUFU.RCP R135, R135 ;  /* 0x0000008700877308 */ /* 0x000e620000001000 */
[----:B------:R-:W-:-:S07]  /*1830*/  FSEL R35, R44, 1, P6 ;  /* 0x3f8000002c237808 */ /* 0x000fce0003000000 */
[----:B------:R-:W1:Y:S01]  /*1840*/  MUFU.RCP R124, R124 ;  /* 0x0000007c007c7308 */ /* 0x000e620000001000 */
[----:B0-----:R-:W-:-:S07]  /*1850*/  FMUL R119, R34, R119 ;  /* 0x0000007722777220 */ /* 0x001fce0000400000 */
[----:B------:R-:W0:Y:S01]  /*1860*/  MUFU.RCP R125, R125 ;  /* 0x0000007d007d7308 */ /* 0x000e220000001000 */
[----:B------:R-:W-:Y:S01]  /*1870*/  SEL R34, R6, RZ, P5 ;  /* 0x000000ff06227207 */ /* 0x000fe20002800000 */
[----:B------:R-:W-:Y:S01]  /*1880*/  @!P0 FMUL R35, R35, 16777216 ;  /* 0x4b80000023238820 */ /* 0x000fe20000400000 */
[----:B------:R-:W-:Y:S02]  /*1890*/  SEL R39, R72, RZ, P5 ;  /* 0x000000ff48277207 */ /* 0x000fe40002800000 */
[----:B------:R-:W-:Y:S02]  /*18a0*/  SEL R6, R5, RZ, P5 ;  /* 0x000000ff05067207 */ /* 0x000fe40002800000 */
[----:B------:R-:W-:Y:S02]  /*18b0*/  SEL R36, R73, RZ, P5 ;  /* 0x000000ff49247207 */ /* 0x000fe40002800000 */
[----:B------:R-:W-:Y:S01]  /*18c0*/  SEL R5, R4, RZ, P5 ;  /* 0x000000ff04057207 */ /* 0x000fe20002800000 */
[----:B-1----:R-:W-:Y:S01]  /*18d0*/  FMUL R135, R135, R114 ;  /* 0x0000007287877220 */ /* 0x002fe20000400000 */
[----:B------:R-:W-:Y:S01]  /*18e0*/  FMUL R114, R124, R35 ;  /* 0x000000237c727220 */ /* 0x000fe20000400000 */
[----:B------:R-:W-:Y:S01]  /*18f0*/  SEL R35, R7, RZ, P5 ;  /* 0x000000ff07237207 */ /* 0x000fe20002800000 */
[----:B------:R-:W-:Y:S01]  /*1900*/  FADD R4, R34, -R39 ;  /* 0x8000002722047221 */ /* 0x000fe20000000000 */
[----:B------:R-:W-:Y:S01]  /*1910*/  FADD R7, R5, -R36 ;  /* 0x8000002405077221 */ /* 0x000fe20000000000 */
[----:B0-----:R-:W-:Y:S01]  /*1920*/  FMUL R136, R125, R136 ;  /* 0x000000887d887220 */ /* 0x001fe20000400000 */
[----:B---3--:R-:W-:Y:S01]  /*1930*/  SEL R38, R71, RZ, P5 ;  /* 0x000000ff47267207 */ /* 0x008fe20002800000 */
[----:B------:R-:W-:-:S02]  /*1940*/  FMUL R34, R135, R4 ;  /* 0x0000000487227220 */ /* 0x000fc40000400000 */
[----:B------:R-:W-:Y:S01]  /*1950*/  FMUL R4, R136, R7 ;  /* 0x0000000788047220 */ /* 0x000fe20000400000 */
[----:B------:R-:W-:Y:S01]  /*1960*/  SEL R7, R55, RZ, !P2 ;  /* 0x000000ff37077207 */ /* 0x000fe20005000000 */
[----:B------:R-:W-:Y:S01]  /*1970*/  FADD R5, R35, -R38 ;  /* 0x8000002623057221 */ /* 0x000fe20000000000 */
[----:B------:R-:W-:Y:S02]  /*1980*/  SEL R35, R11, RZ, P3 ;  /* 0x000000ff0b237207 */ /* 0x000fe40001800000 */
[----:B------:R-:W-:Y:S01]  /*1990*/  SEL R11, R8, RZ, P3 ;  /* 0x000000ff080b7207 */ /* 0x000fe20001800000 */
[----:B------:R-:W-:Y:S01]  /*19a0*/  FADD R7, R7, 9.9999997473787516356e-06 ;  /* 0x3727c5ac07077421 */ /* 0x000fe20000000000 */
[----:B------:R-:W-:Y:S02]  /*19b0*/  SEL R8, R9, RZ, P3 ;  /* 0x000000ff09087207 */ /* 0x000fe40001800000 */
[----:B------:R-:W-:Y:S02]  /*19c0*/  SEL R9, R58, RZ, P3 ;  /* 0x000000ff3a097207 */ /* 0x000fe40001800000 */
[----:B------:R-:W-:Y:S01]  /*19d0*/  SEL R85, R85, RZ, P5 ;  /* 0x000000ff55557207 */ /* 0x000fe20002800000 */
[----:B------:R-:W0:Y:S01]  /*19e0*/  MUFU.SQRT R7, R7 ;  /* 0x0000000700077308 */ /* 0x000e220000002000 */
[----:B--2---:R-:W-:Y:S01]  /*19f0*/  SEL R36, R87, RZ, P5 ;  /* 0x000000ff57247207 */ /* 0x004fe20002800000 */
[----:B------:R-:W-:Y:S01]  /*1a00*/  FADD R8, R8, -R9 ;  /* 0x8000000908087221 */ /* 0x000fe20000000000 */
[----:B------:R-:W-:-:S03]  /*1a10*/  SEL R9, R66, RZ, !P2 ;  /* 0x000000ff42097207 */ /* 0x000fc60005000000 */
[----:B------:R-:W-:Y:S01]  /*1a20*/  FFMA R34, R85, R34, R36 ;  /* 0x0000002255227223 */ /* 0x000fe20000000024 */
[----:B------:R-:W-:Y:S01]  /*1a30*/  SEL R36, R69, RZ, P3 ;  /* 0x000000ff45247207 */ /* 0x000fe20001800000 */
[----:B------:R-:W-:Y:S01]  /*1a40*/  FADD R9, R9, 9.9999997473787516356e-06 ;  /* 0x3727c5ac09097421 */ /* 0x000fe20000000000 */
[----:B------:R-:W-:-:S03]  /*1a50*/  SEL R12, R12, RZ, !P1 ;  /* 0x000000ff0c0c7207 */ /* 0x000fc60004800000 */
[----:B------:R-:W-:Y:S01]  /*1a60*/  FADD R55, R35, -R36 ;  /* 0x8000002423377221 */ /* 0x000fe20000000000 */
[----:B------:R-:W-:Y:S02]  /*1a70*/  SEL R36, R13, RZ, !P1 ;  /* 0x000000ff0d247207 */ /* 0x000fe40004800000 */
[----:B------:R-:W-:Y:S01]  /*1a80*/  SEL R13, R68, RZ, !P1 ;  /* 0x000000ff440d7207 */ /* 0x000fe20004800000 */
[----:B------:R-:W1:Y:S01]  /*1a90*/  MUFU.SQRT R9, R9 ;  /* 0x0000000900097308 */ /* 0x000e620000002000 */
[----:B------:R-:W-:Y:S02]  /*1aa0*/  SEL R37, R70, RZ, P5 ;  /* 0x000000ff46257207 */ /* 0x000fe40002800000 */
[----:B0-----:R-:W-:Y:S01]  /*1ab0*/  FSETP.GT.AND P6, PT, R7, 8.50705917302346158658e+37, PT ;  /* 0x7e8000000700780b */ /* 0x001fe20003fc4000 */
[----:B------:R-:W-:Y:S01]  /*1ac0*/  FMUL R116, R133, R116 ;  /* 0x0000007485747220 */ /* 0x000fe20000400000 */
[----:B------:R-:W-:Y:S01]  /*1ad0*/  FADD R13, R12, -R13 ;  /* 0x8000000d0c0d7221 */ /* 0x000fe20000000000 */
[----:B------:R-:W-:-:S02]  /*1ae0*/  SEL R61, R61, RZ, !P2 ;  /* 0x000000ff3d3d7207 */ /* 0x000fc40005000000 */
[----:B------:R-:W-:Y:S02]  /*1af0*/  SEL R14, R14, RZ, !P1 ;  /* 0x000000ff0e0e7207 */ /* 0x000fe40004800000 */
[----:B------:R-:W-:Y:S01]  /*1b00*/  SEL R67, R67, RZ, !P1 ;  /* 0x000000ff43437207 */ /* 0x000fe20004800000 */
[----:B------:R-:W0:Y:S01]  /*1b10*/  MUFU.RCP R115, R115 ;  /* 0x0000007300737308 */ /* 0x000e220000001000 */
[----:B------:R-:W-:Y:S01]  /*1b20*/  FADD R6, R6, -R37 ;  /* 0x8000002506067221 */ /* 0x000fe20000000000 */
[----:B------:R-:W-:Y:S01]  /*1b30*/  FMUL R37, R116, R13 ;  /* 0x0000000d74257220 */ /* 0x000fe20000400000 */
[----:B------:R-:W-:Y:S01]  /*1b40*/  FADD R13, R61, 9.9999997473787516356e-06 ;  /* 0x3727c5ac3d0d7421 */ /* 0x000fe20000000000 */
[----:B------:R-:W-:Y:S01]  /*1b50*/  FADD R12, R14, -R67 ;  /* 0x800000430e0c7221 */ /* 0x000fe20000000000 */
[C---:B------:R-:W-:Y:S01]  /*1b60*/  FSETP.GEU.AND P0, PT, R7.reuse, 1.175494350822287508e-38, PT ;  /* 0x008000000700780b */ /* 0x040fe20003f0e000 */
[----:B------:R-:W-:Y:S02]  /*1b70*/  @P6 FMUL R7, R7, 0.25 ;  /* 0x3e80000007076820 */ /* 0x000fe40000400000 */
[----:B------:R-:W-:Y:S01]  /*1b80*/  FMUL R119, R119, R12 ;  /* 0x0000000c77777220 */ /* 0x000fe20000400000 */
[----:B------:R-:W-:Y:S01]  /*1b90*/  MUFU.SQRT R13, R13 ;  /* 0x0000000d000d7308 */ /* 0x000fe20000002000 */
[----:B------:R-:W-:-:S02]  /*1ba0*/  FSEL R12, R44, 1, P6 ;  /* 0x3f8000002c0c7808 */ /* 0x000fc40003000000 */
[----:B------:R-:W-:Y:S02]  /*1bb0*/  SEL R15, R15, RZ, !P1 ;  /* 0x000000ff0f0f7207 */ /* 0x000fe40004800000 */
[----:B------:R-:W-:Y:S02]  /*1bc0*/  SEL R38, R53, RZ, !P1 ;  /* 0x000000ff35267207 */ /* 0x000fe40004800000 */
[----:B-1----:R-:W-:Y:S01]  /*1bd0*/  FSETP.GT.AND P6, PT, R9, 8.50705917302346158658e+37, PT ;  /* 0x7e8000000900780b */ /* 0x002fe20003fc4000 */
[----:B------:R-:W1:Y:S01]  /*1be0*/  MUFU.RCP R121, R121 ;  /* 0x0000007900797308 */ /* 0x000e620000001000 */
[----:B------:R-:W-:Y:S02]  /*1bf0*/  SEL R63, R63, RZ, !P1 ;  /* 0x000000ff3f3f7207 */ /* 0x000fe40004800000 */
[----:B------:R-:W-:Y:S01]  /*1c00*/  SEL R14, R57, RZ, !P2 ;  /* 0x000000ff390e7207 */ /* 0x000fe20005000000 */
[----:B------:R-:W-:Y:S01]  /*1c10*/  FADD R35, R15, -R38 ;  /* 0x800000260f237221 */ /* 0x000fe20000000000 */
[----:B0-----:R-:W-:Y:S01]  /*1c20*/  FMUL R118, R115, R118 ;  /* 0x0000007673767220 */ /* 0x001fe20000400000 */
[----:B------:R-:W-:-:S02]  /*1c30*/  FADD R15, R36, -R63 ;  /* 0x8000003f240f7221 */ /* 0x000fc40000000000 */
[----:B------:R-:W-:Y:S01]  /*1c40*/  FADD R14, R14, 9.9999997473787516356e-06 ;  /* 0x3727c5ac0e0e7421 */ /* 0x000fe20000000000 */
[----:B------:R-:W-:Y:S01]  /*1c50*/  @!P0 FMUL R7, R7, 16777216 ;  /* 0x4b80000007078820 */ /* 0x000fe20000400000 */
[----:B------:R-:W-:Y:S01]  /*1c60*/  FMUL R118, R118, R15 ;  /* 0x0000000f76767220 */ /* 0x000fe20000400000 */
[----:B------:R-:W-:Y:S01]  /*1c70*/  SEL R15, R17, RZ, !P4 ;  /* 0x000000ff110f7207 */ /* 0x000fe20006000000 */
[----:B------:R-:W-:Y:S01]  /*1c80*/  @!P0 FMUL R12, R12, 16777216 ;  /* 0x4b8000000c0c8820 */ /* 0x000fe20000400000 */
[----:B------:R-:W-:Y:S01]  /*1c90*/  SEL R17, R16, RZ, !P4 ;  /* 0x000000ff10117207 */ /* 0x000fe20006000000 */
[----:B------:R-:W0:Y:S01]  /*1ca0*/  MUFU.SQRT R14, R14 ;  /* 0x0000000e000e7308 */ /* 0x000e220000002000 */
[C---:B------:R-:W-:Y:S01]  /*1cb0*/  FSETP.GEU.AND P0, PT, R9.reuse, 1.175494350822287508e-38, PT ;  /* 0x008000000900780b */ /* 0x040fe20003f0e000 */
[----:B------:R-:W-:Y:S01]  /*1cc0*/  @P6 FMUL R9, R9, 0.25 ;  /* 0x3e80000009096820 */ /* 0x000fe20000400000 */
[----:B------:R-:W-:Y:S01]  /*1cd0*/  FSEL R16, R44, 1, P6 ;  /* 0x3f8000002c107808 */ /* 0x000fe20003000000 */
[----:B-1----:R-:W-:Y:S01]  /*1ce0*/  FMUL R120, R121, R120 ;  /* 0x0000007879787220 */ /* 0x002fe20000400000 */
[----:B------:R-:W-:-:S03]  /*1cf0*/  FSETP.GT.AND P6, PT, R13, 8.50705917302346158658e+37, PT ;  /* 0x7e8000000d00780b */ /* 0x000fc60003fc4000 */
[----:B------:R-:W-:Y:S01]  /*1d00*/  FMUL R120, R120, R35 ;  /* 0x0000002378787220 */ /* 0x000fe20000400000 */
[----:B------:R-:W-:Y:S02]  /*1d10*/  SEL R35, R18, RZ, !P4 ;  /* 0x000000ff12237207 */ /* 0x000fe40006000000 */
[----:B------:R-:W-:Y:S02]  /*1d20*/  SEL R18, R54, RZ, !P4 ;  /* 0x000000ff36127207 */ /* 0x000fe40006000000 */
[----:B------:R-:W-:Y:S01]  /*1d30*/  SEL R36, R65, RZ, !P4 ;  /* 0x000000ff41247207 */ /* 0x000fe20006000000 */
[----:B------:R-:W-:Y:S01]  /*1d40*/  @!P0 FMUL R9, R9, 16777216 ;  /* 0x4b80000009098820 */ /* 0x000fe20000400000 */
[----:B------:R-:W-:Y:S01]  /*1d50*/  @!P0 FMUL R16, R16, 16777216 ;  /* 0x4b80000010108820 */ /* 0x000fe20000400000 */
[----:B------:R-:W-:Y:S01]  /*1d60*/  FADD R18, R15, -R18 ;  /* 0x800000120f127221 */ /* 0x000fe20000000000 */
[C---:B------:R-:W-:Y:S01]  /*1d70*/  FSETP.GEU.AND P0, PT, R13.reuse, 1.175494350822287508e-38, PT ;  /* 0x008000000d00780b */ /* 0x040fe20003f0e000 */
[----:B------:R-:W-:Y:S01]  /*1d80*/  @P6 FMUL R13, R13, 0.25 ;  /* 0x3e8000000d0d6820 */ /* 0x000fe20000400000 */
[----:B------:R-:W-:-:S02]  /*1d90*/  SEL R19, R19, RZ, !P4 ;  /* 0x000000ff13137207 */ /* 0x000fc40006000000 */
[----:B------:R-:W-:Y:S02]  /*1da0*/  SEL R52, R52, RZ, !P4 ;  /* 0x000000ff34347207 */ /* 0x000fe40006000000 */
[----:B------:R-:W-:Y:S01]  /*1db0*/  FSEL R15, R44, 1, P6 ;  /* 0x3f8000002c0f7808 */ /* 0x000fe20003000000 */
[----:B------:R-:W-:Y:S01]  /*1dc0*/  FMUL R110, R129, R110 ;  /* 0x0000006e816e7220 */ /* 0x000fe20000400000 */
[----:B0-----:R-:W-:Y:S01]  /*1dd0*/  FSETP.GT.AND P6, PT, R14, 8.50705917302346158658e+37, PT ;  /* 0x7e8000000e00780b */ /* 0x001fe20003fc4000 */
[----:B------:R-:W-:Y:S01]  /*1de0*/  FADD R17, R17, -R36 ;  /* 0x8000002411117221 */ /* 0x000fe20000000000 */
[----:B------:R-:W-:Y:S01]  /*1df0*/  SEL R56, R56, RZ, !P4 ;  /* 0x000000ff38387207 */ /* 0x000fe20006000000 */
[----:B------:R-:W-:Y:S01]  /*1e00*/  FMUL R113, R130, R113 ;  /* 0x0000007182717220 */ /* 0x000fe20000400000 */
[----:B------:R-:W-:Y:S01]  /*1e10*/  FADD R36, R19, -R52 ;  /* 0x8000003413247221 */ /* 0x000fe20000000000 */
[----:B------:R-:W-:Y:S01]  /*1e20*/  SEL R64, R64, RZ, !P4 ;  /* 0x000000ff40407207 */ /* 0x000fe20006000000 */
[----:B------:R-:W-:Y:S01]  /*1e30*/  FMUL R111, R128, R111 ;  /* 0x0000006f806f7220 */ /* 0x000fe20000400000 */
[----:B------:R-:W-:Y:S01]  /*1e40*/  SEL R81, R81, RZ, !P4 ;  /* 0x000000ff51517207 */ /* 0x000fe20006000000 */
[----:B------:R-:W-:Y:S01]  /*1e50*/  FMUL R17, R110, R17 ;  /* 0x000000116e117220 */ /* 0x000fe20000400000 */
[----:B------:R-:W-:Y:S01]  /*1e60*/  FADD R19, R35, -R56 ;  /* 0x8000003823137221 */ /* 0x000fe20000000000 */
[----:B------:R-:W-:Y:S01]  /*1e70*/  SEL R35, R62, RZ, !P4 ;  /* 0x000000ff3e237207 */ /* 0x000fe20006000000 */
[----:B------:R-:W-:Y:S01]  /*1e80*/  FMUL R38, R113, R36 ;  /* 0x0000002471267220 */ /* 0x000fe20000400000 */
[----:B------:R-:W-:Y:S01]  /*1e90*/  SEL R78, R78, RZ, !P4 ;  /* 0x000000ff4e4e7207 */ /* 0x000fe20006000000 */
[----:B------:R-:W-:Y:S01]  /*1ea0*/  FMUL R18, R111, R18 ;  /* 0x000000126f127220 */ /* 0x000fe20000400000 */
[----:B------:R-:W-:Y:S01]  /*1eb0*/  FFMA R36, R64, R17, R81 ;  /* 0x0000001140247223 */ /* 0x000fe20000000051 */
[----:B------:R-:W-:Y:S01]  /*1ec0*/  FMUL R112, R131, R112 ;  /* 0x0000007083707220 */ /* 0x000fe20000400000 */
[----:B------:R-:W-:Y:S01]  /*1ed0*/  @!P0 FMUL R13, R13, 16777216 ;  /* 0x4b8000000d0d8820 */ /* 0x000fe20000400000 */
[----:B------:R-:W-:Y:S01]  /*1ee0*/  @!P0 FMUL R15, R15, 16777216 ;  /* 0x4b8000000f0f8820 */ /* 0x000fe20000400000 */
[C---:B------:R-:W-:Y:S01]  /*1ef0*/  FSETP.GEU.AND P0, PT, R14.reuse, 1.175494350822287508e-38, PT ;  /* 0x008000000e00780b */ /* 0x040fe20003f0e000 */
[----:B------:R-:W-:Y:S01]  /*1f00*/  FFMA R35, R35, R18, R78 ;  /* 0x0000001223237223 */ /* 0x000fe2000000004e */
[----:B------:R-:W-:Y:S01]  /*1f10*/  @P6 FMUL R14, R14, 0.25 ;  /* 0x3e8000000e0e6820 */ /* 0x000fe20000400000 */
[----:B------:R-:W-:Y:S01]  /*1f20*/  FSEL R17, R44, 1, P6 ;  /* 0x3f8000002c117808 */ /* 0x000fe20003000000 */
[----:B------:R-:W-:Y:S01]  /*1f30*/  FMUL R19, R112, R19 ;  /* 0x0000001370137220 */ /* 0x000fe20000400000 */
[----:B------:R-:W-:-:S02]  /*1f40*/  SEL R18, R49, RZ, !P4 ;  /* 0x000000ff31127207 */ /* 0x000fc40006000000 */
[----:B------:R-:W-:Y:S02]  /*1f50*/  SEL R39, R74, RZ, !P4 ;  /* 0x000000ff4a277207 */ /* 0x000fe40006000000 */
[----:B------:R-:W-:Y:S02]  /*1f60*/  FSETP.GEU.AND P6, PT, R36, RZ, PT ;  /* 0x000000ff2400720b */ /* 0x000fe40003fce000 */
[----:B------:R-:W-:Y:S01]  /*1f70*/  SEL R51, R51, RZ, !P4 ;  /* 0x000000ff33337207 */ /* 0x000fe20006000000 */
[----:B------:R-:W-:Y:S01]  /*1f80*/  FFMA R39, R18, R19, R39 ;  /* 0x0000001312277223 */ /* 0x000fe20000000027 */
[----:B------:R-:W-:Y:S02]  /*1f90*/  SEL R53, RZ, 0x1, P6 ;  /* 0x00000001ff357807 */ /* 0x000fe40003000000 */
[----:B------:R-:W-:Y:S02]  /*1fa0*/  SEL R52, R75, RZ, !P4 ;  /* 0x000000ff4b347207 */ /* 0x000fe40006000000 */
[----:B------:R-:W-:-:S02]  /*1fb0*/  FSETP.GEU.AND P6, PT, R35, RZ, PT ;  /* 0x000000ff2300720b */ /* 0x000fc40003fce000 */
[----:B------:R-:W-:Y:S01]  /*1fc0*/  SEL R50, R50, RZ, !P1 ;  /* 0x000000ff32327207 */ /* 0x000fe20004800000 */
[----:B------:R-:W-:Y:S01]  /*1fd0*/  FFMA R38, R51, R38, R52 ;  /* 0x0000002633267223 */ /* 0x000fe20000000034 */
[----:B------:R-:W-:Y:S02]  /*1fe0*/  SEL R54, RZ, 0x1fffe, P6 ;  /* 0x0001fffeff367807 */ /* 0x000fe40003000000 */
[----:B------:R-:W-:Y:S02]  /*1ff0*/  SEL R83, R83, RZ, !P1 ;  /* 0x000000ff53537207 */ /* 0x000fe40004800000 */
[----:B------:R-:W-:Y:S01]  /*2000*/  FSETP.GEU.AND P6, PT, R39, RZ, PT ;  /* 0x000000ff2700720b */ /* 0x000fe20003fce000 */
[----:B------:R-:W0:Y:S01]  /*2010*/  MUFU.RCP R132, R132 ;  /* 0x0000008400847308 */ /* 0x000e220000001000 */
[----:B------:R-:W-:Y:S01]  /*2020*/  SEL R18, R47, RZ, !P1 ;  /* 0x000000ff2f127207 */ /* 0x000fe20004800000 */
[----:B------:R-:W-:Y:S01]  /*2030*/  FFMA R37, R50, R37, R83 ;  /* 0x0000002532257223 */ /* 0x000fe20000000053 */
[----:B------:R-:W-:-:S02]  /*2040*/  SEL R47, R48, RZ, !P1 ;  /* 0x000000ff302f7207 */ /* 0x000fc40004800000 */
[----:B------:R-:W-:Y:S02]  /*2050*/  SEL R19, RZ, 0x4, P6 ;  /* 0x00000004ff137807 */ /* 0x000fe40003000000 */
[----:B------:R-:W-:Y:S01]  /*2060*/  SEL R49, R46, RZ, !P1 ;  /* 0x000000ff2e317207 */ /* 0x000fe20004800000 */
[----:B------:R-:W1:Y:S01]  /*2070*/  MUFU.RCP R134, R134 ;  /* 0x0000008600867308 */ /* 0x000e620000001000 */
[----:B------:R-:W-:Y:S02]  /*2080*/  SEL R48, R82, RZ, !P1 ;  /* 0x000000ff52307207 */ /* 0x000fe40004800000 */
[----:B------:R-:W-:Y:S02]  /*2090*/  FSETP.GEU.AND P6, PT, R38, RZ, PT ;  /* 0x000000ff2600720b */ /* 0x000fe40003fce000 */
[----:B------:R-:W-:Y:S01]  /*20a0*/  SEL R60, R60, RZ, P3 ;  /* 0x000000ff3c3c7207 */ /* 0x000fe20001800000 */
[----:B------:R-:W-:Y:S01]  /*20b0*/  FFMA R48, R49, R118, R48 ;  /* 0x0000007631307223 */ /* 0x000fe20000000030 */
[----:B------:R-:W-:-:S02]  /*20c0*/  SEL R46, R84, RZ, !P1 ;  /* 0x000000ff542e7207 */ /* 0x000fc40004800000 */
[----:B------:R-:W-:Y:S02]  /*20d0*/  SEL R52, RZ, 0x7fff8, P6 ;  /* 0x0007fff8ff347807 */ /* 0x000fe40003000000 */
[----:B------:R-:W-:Y:S02]  /*20e0*/  SEL R51, R86, RZ, !P1 ;  /* 0x000000ff56337207 */ /* 0x000fe40004800000 */
[----:B------:R-:W-:Y:S01]  /*20f0*/  FSETP.GEU.AND P6, PT, R37, RZ, PT ;  /* 0x000000ff2500720b */ /* 0x000fe20003fce000 */
[----:B------:R-:W-:Y:S01]  /*2100*/  FADD R11, R11, -R60 ;  /* 0x8000003c0b0b7221 */ /* 0x000fe20000000000 */
[----:B------:R-:W-:Y:S02]  /*2110*/  SEL R10, R10, RZ, P3 ;  /* 0x000000ff0a0a7207 */ /* 0x000fe40001800000 */
[----:B------:R-:W-:Y:S01]  /*2120*/  SEL R59, R59, RZ, P3 ;  /* 0x000000ff3b3b7207 */ /* 0x000fe20001800000 */
[----:B------:R-:W-:Y:S01]  /*2130*/  FFMA R46, R47, R120, R46 ;  /* 0x000000782f2e7223 */ /* 0x000fe2000000002e */
[----:B------:R-:W-:Y:S01]  /*2140*/  SEL R60, RZ, 0x1, P6 ;  /* 0x00000001ff3c7807 */ /* 0x000fe20003000000 */
[----:B------:R-:W-:Y:S01]  /*2150*/  FFMA R47, R18, R119, R51 ;  /* 0x00000077122f7223 */ /* 0x000fe20000000033 */
[----:B------:R-:W-:Y:S01]  /*2160*/  FSETP.GEU.AND P6, PT, R48, RZ, PT ;  /* 0x000000ff3000720b */ /* 0x000fe20003fce000 */
[----:B------:R-:W2:Y:S01]  /*2170*/  MUFU.RCP R126, R126 ;  /* 0x0000007e007e7308 */ /* 0x000ea20000001000 */
[----:B0-----:R-:W-:Y:S01]  /*2180*/  FMUL R139, R132, R139 ;  /* 0x0000008b848b7220 */ /* 0x001fe20000400000 */
[----:B------:R-:W-:Y:S01]  /*2190*/  FADD R10, R10, -R59 ;  /* 0x8000003b0a0a7221 */ /* 0x000fe20000000000 */
[----:B------:R-:W-:Y:S01]  /*21a0*/  SEL R61, RZ, 0x1fffe, P6 ;  /* 0x0001fffeff3d7807 */ /* 0x000fe20003000000 */
[----:B-1----:R-:W-:Y:S01]  /*21b0*/  FMUL R134, R134, R141 ;  /* 0x0000008d86867220 */ /* 0x002fe20000400000 */
[----:B------:R-:W-:Y:S01]  /*21c0*/  SEL R77, R77, RZ, P3 ;  /* 0x000000ff4d4d7207 */ /* 0x000fe20001800000 */
[----:B------:R-:W-:Y:S01]  /*21d0*/  FMUL R10, R139, R10 ;  /* 0x0000000a8b0a7220 */ /* 0x000fe20000400000 */
[----:B------:R-:W-:-:S02]  /*21e0*/  SEL R90, R90, RZ, P3 ;  /* 0x000000ff5a5a7207 */ /* 0x000fc40001800000 */
[----:B------:R-:W-:Y:S01]  /*21f0*/  FSETP.GEU.AND P6, PT, R47, RZ, PT ;  /* 0x000000ff2f00720b */ /* 0x000fe20003fce000 */
[----:B------:R-:W-:Y:S01]  /*2200*/  FMUL R55, R134, R55 ;  /* 0x0000003786377220 */ /* 0x000fe20000400000 */
[----:B------:R-:W-:Y:S01]  /*2210*/  SEL R18, R79, RZ, P3 ;  /* 0x000000ff4f127207 */ /* 0x000fe20001800000 */
[----:B------:R-:W-:Y:S01]  /*2220*/  FFMA R10, R77, R10, R90 ;  /* 0x0000000a4d0a7223 */ /* 0x000fe2000000005a */
[----:B------:R-:W-:Y:S02]  /*2230*/  SEL R91, R91, RZ, P3 ;  /* 0x000000ff5b5b7207 */ /* 0x000fe40001800000 */
[----:B------:R-:W-:Y:S02]  /*2240*/  SEL R58, RZ, 0x4, P6 ;  /* 0x00000004ff3a7807 */ /* 0x000fe40003000000 */
[----:B------:R-:W-:Y:S01]  /*2250*/  FSETP.GEU.AND P6, PT, R46, RZ, PT ;  /* 0x000000ff2e00720b */ /* 0x000fe20003fce000 */
[----:B------:R-:W-:Y:S01]  /*2260*/  FMUL R122, R137, R122 ;  /* 0x0000007a897a7220 */ /* 0x000fe20000400000 */
[----:B------:R-:W-:Y:S01]  /*2270*/  FFMA R55, R18, R55, R91 ;  /* 0x0000003712377223 */ /* 0x000fe2000000005b */
[----:B------:R-:W-:-:S02]  /*2280*/  SEL R18, R76, RZ, P3 ;  /* 0x000000ff4c127207 */ /* 0x000fc40001800000 */
[----:B------:R-:W-:Y:S01]  /*2290*/  SEL R59, RZ, 0x7fff8, P6 ;  /* 0x0007fff8ff3b7807 */ /* 0x000fe20003000000 */
[----:B------:R-:W-:Y:S01]  /*22a0*/  FMUL R11, R122, R11 ;  /* 0x0000000b7a0b7220 */ /* 0x000fe20000400000 */
[----:B------:R-:W-:Y:S02]  /*22b0*/  SEL R89, R89, RZ, P3 ;  /* 0x000000ff59597207 */ /* 0x000fe40001800000 */
[----:B------:R-:W-:Y:S01]  /*22c0*/  FSETP.GEU.AND P6, PT, R10, RZ, PT ;  /* 0x000000ff0a00720b */ /* 0x000fe20003fce000 */
[----:B------:R-:W0:Y:S01]  /*22d0*/  MUFU.RCP R127, R127 ;  /* 0x0000007f007f7308 */ /* 0x000e220000001000 */
[----:B--2---:R-:W-:Y:S01]  /*22e0*/  FMUL R123, R126, R123 ;  /* 0x0000007b7e7b7220 */ /* 0x004fe20000400000 */
[----:B------:R-:W-:Y:S01]  /*22f0*/  SEL R51, R92, RZ, P5 ;  /* 0x000000ff5c337207 */ /* 0x000fe20002800000 */
[----:B------:R-:W-:Y:S01]  /*2300*/  FFMA R18, R18, R11, R89 ;  /* 0x0000000b12127223 */ /* 0x000fe20000000059 */
[----:B------:R-:W-:Y:S02]  /*2310*/  SEL R62, RZ, 0x1fffe, P6 ;  /* 0x0001fffeff3e7807 */ /* 0x000fe40003000000 */
[----:B-----5:R-:W-:Y:S01]  /*2320*/  SEL R50, R94, RZ, P5 ;  /* 0x000000ff5e327207 */ /* 0x020fe20002800000 */
[----:B------:R-:W-:Y:S01]  /*2330*/  FMUL R8, R123, R8 ;  /* 0x000000087b087220 */ /* 0x000fe20000400000 */
[----:B------:R-:W-:-:S02]  /*2340*/  SEL R49, R80, RZ, P3 ;  /* 0x000000ff50317207 */ /* 0x000fc40001800000 */
[----:B------:R-:W-:Y:S02]  /*2350*/  SEL R88, R88, RZ, P3 ;  /* 0x000000ff58587207 */ /* 0x000fe40001800000 */
[----:B------:R-:W-:Y:S01]  /*2360*/  FSETP.GEU.AND P6, PT, R55, RZ, PT ;  /* 0x000000ff3700720b */ /* 0x000fe20003fce000 */
[----:B------:R-:W1:Y:S01]  /*2370*/  MUFU.RCP R7, R7 ;  /* 0x0000000700077308 */ /* 0x000e620000001000 */
[----:B------:R-:W-:Y:S01]  /*2380*/  FFMA R50, R51, R4, R50 ;  /* 0x0000000433327223 */ /* 0x000fe20000000032 */
[----:B------:R-:W-:Y:S01]  /*2390*/  FFMA R11, R49, R8, R88 ;  /* 0x00000008310b7223 */ /* 0x000fe20000000058 */
[----:B------:R-:W-:Y:S01]  /*23a0*/  SEL R63, RZ, 0x1, P6 ;  /* 0x00000001ff3f7807 */ /* 0x000fe20003000000 */
[----:B------:R-:W-:Y:S01]  /*23b0*/  FMUL R114, R114, R5 ;  /* 0x0000000572727220 */ /* 0x000fe20000400000 */
[----:B------:R-:W-:Y:S02]  /*23c0*/  FSETP.GEU.AND P6, PT, R18, RZ, PT ;  /* 0x000000ff1200720b */ /* 0x000fe40003fce000 */
[----:B------:R-:W-:-:S02]  /*23d0*/  SEL R4, R97, RZ, P5 ;  /* 0x000000ff61047207 */ /* 0x000fc40002800000 */
[----:B------:R-:W-:Y:S02]  /*23e0*/  SEL R51, R96, RZ, P5 ;  /* 0x000000ff60337207 */ /* 0x000fe40002800000 */
[----:B------:R-:W-:Y:S02]  /*23f0*/  SEL R8, RZ, 0x7fff8, P6 ;  /* 0x0007fff8ff087807 */ /* 0x000fe40003000000 */
[----:B------:R-:W-:Y:S01]  /*2400*/  FSETP.GEU.AND P6, PT, R11, RZ, PT ;  /* 0x000000ff0b00720b */ /* 0x000fe20003fce000 */
[----:B------:R-:W-:Y:S01]  /*2410*/  FFMA R51, R4, R114, R51 ;  /* 0x0000007204337223 */ /* 0x000fe20000000033 */
[----:B0-----:R-:W-:Y:S01]  /*2420*/  FMUL R127, R127, R138 ;  /* 0x0000008a7f7f7220 */ /* 0x001fe20000400000 */
[----:B------:R-:W-:Y:S02]  /*2430*/  P2R R56, PR, RZ, 0x10 ;  /* 0x00000010ff387803 */ /* 0x000fe40000000000 */
[----:B------:R-:W-:Y:S01]  /*2440*/  SEL R5, RZ, 0x4, P6 ;  /* 0x00000004ff057807 */ /* 0x000fe20003000000 */
[----:B------:R-:W-:Y:S01]  /*2450*/  FMUL R6, R127, R6 ;  /* 0x000000067f067220 */ /* 0x000fe20000400000 */
[----:B------:R-:W-:-:S02]  /*2460*/  SEL R49, R93, RZ, P5 ;  /* 0x000000ff5d317207 */ /* 0x000fc40002800000 */
[----:B------:R-:W-:Y:S02]  /*2470*/  SEL R64, R95, RZ, P5 ;  /* 0x000000ff5f407207 */ /* 0x000fe40002800000 */
[----:B------:R-:W-:Y:S02]  /*2480*/  FSETP.GEU.AND P6, PT, R34, RZ, PT ;  /* 0x000000ff2200720b */ /* 0x000fe40003fce000 */
[----:B------:R-:W-:Y:S01]  /*2490*/  FSETP.GEU.AND P4, PT, R51, RZ, PT ;  /* 0x000000ff3300720b */ /* 0x000fe20003f8e000 */
[----:B-1----:R-:W-:Y:S01]  /*24a0*/  FMUL R67, R7, R12 ;  /* 0x0000000c07437220 */ /* 0x002fe20000400000 */
[----:B------:R-:W-:Y:S01]  /*24b0*/  SEL R66, RZ, 0x1fffe, P6 ;  /* 0x0001fffeff427807 */ /* 0x000fe20003000000 */
[----:B------:R-:W-:Y:S01]  /*24c0*/  FFMA R49, R49, R6, R64 ;  /* 0x0000000631317223 */ /* 0x000fe20000000040 */
[----:B------:R-:W-:Y:S02]  /*24d0*/  SEL R7, RZ, 0x1, P4 ;  /* 0x00000001ff077807 */ /* 0x000fe40002000000 */
[----:B------:R-:W-:Y:S01]  /*24e0*/  FSETP.GEU.AND P6, PT, R50, RZ, PT ;  /* 0x000000ff3200720b */ /* 0x000fe20003fce000 */
[----:B------:R-:W-:-:S02]  /*24f0*/  IMAD.IADD R53, R53, 0x1, R54 ;  /* 0x0000000135357824 */ /* 0x000fc400078e0236 */
[----:B------:R-:W-:Y:S01]  /*2500*/  IMAD.IADD R7, R66, 0x1, R7 ;  /* 0x0000000142077824 */ /* 0x000fe200078e0207 */
[----:B------:R-:W-:Y:S02]  /*2510*/  SEL R6, RZ, 0x7fff8, P6 ;  /* 0x0007fff8ff067807 */ /* 0x000fe40003000000 */
[----:B------:R-:W-:Y:S01]  /*2520*/  FSETP.GEU.AND P6, PT, R49, RZ, PT ;  /* 0x000000ff3100720b */ /* 0x000fe20003fce000 */
[----:B------:R-:W-:Y:S01]  /*2530*/  IMAD.IADD R62, R62, 0x1, R63 ;  /* 0x000000013e3e7824 */ /* 0x000fe200078e023f */
[----:B------:R-:W-:Y:S01]  /*2540*/  LOP3.LUT R53, R53, 0x3, RZ, 0xc0, !PT ;  /* 0x0000000335357812 */ /* 0x000fe200078ec0ff */
[----:B------:R-:W0:Y:S01]  /*2550*/  MUFU.RCP R9, R9 ;  /* 0x0000000900097308 */ /* 0x000e220000001000 */
[----:B------:R-:W-:Y:S02]  /*2560*/  SEL R65, RZ, 0x4, P6 ;  /* 0x00000004ff417807 */ /* 0x000fe40003000000 */
[----:B------:R-:W-:Y:S01]  /*2570*/  LOP3.LUT R7, R7, 0x3, RZ, 0xc0, !PT ;  /* 0x0000000307077812 */ /* 0x000fe200078ec0ff */
[----:B------:R-:W-:Y:S01]  /*2580*/  IMAD.IADD R60, R60, 0x1, R61 ;  /* 0x000000013c3c7824 */ /* 0x000fe200078e023d */
[----:B------:R-:W-:-:S03]  /*2590*/  LOP3.LUT R62, R62, 0x3, RZ, 0xc0, !PT ;  /* 0x000000033e3e7812 */ /* 0x000fc600078ec0ff */
[----:B------:R-:W1:Y:S01]  /*25a0*/  MUFU.RCP R4, R13 ;  /* 0x0000000d00047308 */ /* 0x000e620000001000 */
[----:B------:R-:W-:Y:S02]  /*25b0*/  IADD3 R19, R53, R52, R19 ;  /* 0x0000003435137210 */ /* 0x000fe40007ffe013 */
[----:B------:R-:W-:Y:S02]  /*25c0*/  IADD3 R6, R7, R6, R65 ;  /* 0x0000000607067210 */ /* 0x000fe40007ffe041 */
[----:B------:R-:W-:Y:S01]  /*25d0*/  IADD3 R8, R62, R8, R5 ;  /* 0x000000083e087210 */ /* 0x000fe20007ffe005 */
[----:B------:R-:W-:Y:S01]  /*25e0*/  IMAD.SHL.U32 R5, R19, 0x100, RZ ;  /* 0x0000010013057824 */ /* 0x000fe200078e00ff */
[----:B------:R-:W-:Y:S02]  /*25f0*/  LOP3.LUT R7, R6, 0xf, RZ, 0xc0, !PT ;  /* 0x0000000f06077812 */ /* 0x000fe400078ec0ff */
[----:B------:R-:W-:Y:S02]  /*2600*/  LOP3.LUT R60, R60, 0x3, RZ, 0xc0, !PT ;  /* 0x000000033c3c7812 */ /* 0x000fe400078ec0ff */
[----:B------:R-:W-:Y:S01]  /*2610*/  LOP3.LUT R5, R5, 0xf00, RZ, 0xe2, !PT ;  /* 0x00000f0005057812 */ /* 0x000fe200078ee2ff */
[----:B------:R-:W-:Y:S01]  /*2620*/  IMAD R7, R8, 0x10, R7 ;  /* 0x0000001008077824 */ /* 0x000fe200078e0207 */
[----:B------:R-:W-:Y:S01]  /*2630*/  IADD3 R58, R60, R59, R58 ;  /* 0x0000003b3c3a7210 */ /* 0x000fe20007ffe03a */
[----:B0-----:R-:W-:Y:S01]  /*2640*/  FMUL R16, R9, R16 ;  /* 0x0000001009107220 */ /* 0x001fe20000400000 */
[----:B-1----:R-:W-:Y:S01]  /*2650*/  FMUL R15, R4, R15 ;  /* 0x0000000f040f7220 */ /* 0x002fe20000400000 */
[----:B----4-:R-:W-:-:S02]  /*2660*/  SEL R9, R108, RZ, !P2 ;  /* 0x000000ff6c097207 */ /* 0x010fc40005000000 */
[----:B------:R-:W-:Y:S01]  /*2670*/  SEL R4, R20, RZ, !P2 ;  /* 0x000000ff14047207 */ /* 0x000fe20005000000 */
[----:B------:R-:W-:Y:S01]  /*2680*/  IMAD R5, R58, 0x1000, R5 ;  /* 0x000010003a057824 */ /* 0x000fe200078e0205 */
[----:B------:R-:W-:-:S03]  /*2690*/  LOP3.LUT R6, R7, 0xff, RZ, 0xc0, !PT ;  /* 0x000000ff07067812 */ /* 0x000fc600078ec0ff */
[----:B------:R-:W-:Y:S02]  /*26a0*/  FADD R4, R4, -R9 ;  /* 0x8000000904047221 */ /* 0x000fe40000000000 */
[----:B------:R-:W-:Y:S01]  /*26b0*/  IMAD.IADD R5, R5, 0x1, R6 ;  /* 0x0000000105057824 */ /* 0x000fe200078e0206 */
[----:B------:R-:W-:Y:S01]  /*26c0*/  SEL R7, R102, RZ, !P2 ;  /* 0x000000ff66077207 */ /* 0x000fe20005000000 */
[----:B------:R-:W-:Y:S01]  /*26d0*/  FMUL R6, R67, R4 ;  /* 0x0000000443067220 */ /* 0x000fe20000400000 */
[----:B------:R-:W-:Y:S01]  /*26e0*/  SEL R12, R109, RZ, !P2 ;  /* 0x000000ff6d0c7207 */ /* 0x000fe20005000000 */
[----:B------:R-:W-:Y:S01]  /*26f0*/  @!P0 FMUL R14, R14, 16777216 ;  /* 0x4b8000000e0e8820 */ /* 0x000fe20000400000 */
[----:B------:R-:W-:Y:S02]  /*2700*/  SEL R21, R21, RZ, !P2 ;  /* 0x000000ff15157207 */ /* 0x000fe40005000000 */
[----:B------:R-:W-:Y:S02]  /*2710*/  SEL R8, R107, RZ, !P2 ;  /* 0x000000ff6b087207 */ /* 0x000fe40005000000 */
[----:B------:R-:W-:Y:S01]  /*2720*/  LOP3.LUT R20, R5, 0xffff, RZ, 0xc0, !PT ;  /* 0x0000ffff05147812 */ /* 0x000fe200078ec0ff */
[----:B------:R-:W-:Y:S01]  /*2730*/  FFMA R6, R7, R6, R12 ;  /* 0x0000000607067223 */ /* 0x000fe2000000000c */
[----:B------:R-:W-:-:S02]  /*2740*/  SEL R22, R22, RZ, !P2 ;  /* 0x000000ff16167207 */ /* 0x000fc40005000000 */
[----:B------:R-:W-:Y:S01]  /*2750*/  SEL R101, R101, RZ, !P2 ;  /* 0x000000ff65657207 */ /* 0x000fe20005000000 */
[----:B------:R-:W-:Y:S01]  /*2760*/  FADD R5, R21, -R8 ;  /* 0x8000000815057221 */ /* 0x000fe20000000000 */
[----:B------:R-:W-:Y:S01]  /*2770*/  SHF.R.U32.HI R7, RZ, 0x7, R20 ;  /* 0x00000007ff077819 */ /* 0x000fe20000011614 */
[----:B------:R-:W0:Y:S01]  /*2780*/  MUFU.RCP R14, R14 ;  /* 0x0000000e000e7308 */ /* 0x000e220000001000 */
[----:B------:R-:W-:Y:S01]  /*2790*/  @!P0 FMUL R17, R17, 16777216 ;  /* 0x4b80000011118820 */ /* 0x000fe20000400000 */
[----:B------:R-:W-:Y:S01]  /*27a0*/  FADD R4, R22, -R101 ;  /* 0x8000006516047221 */ /* 0x000fe20000000000 */
[----:B------:R-:W-:Y:S01]  /*27b0*/  SEL R12, R103, RZ, !P2 ;  /* 0x000000ff670c7207 */ /* 0x000fe20005000000 */
[----:B------:R-:W-:Y:S01]  /*27c0*/  FMUL R5, R16, R5 ;  /* 0x0000000510057220 */ /* 0x000fe20000400000 */
[----:B------:R-:W-:Y:S02]  /*27d0*/  SEL R9, R106, RZ, !P2 ;  /* 0x000000ff6a097207 */ /* 0x000fe40005000000 */
[----:B------:R-:W-:-:S02]  /*27e0*/  FSETP.GEU.AND P0, PT, R6, RZ, PT ;  /* 0x000000ff0600720b */ /* 0x000fc40003f0e000 */
[----:B------:R-:W-:Y:S01]  /*27f0*/  LOP3.LUT R8, R7, 0x1, RZ, 0xc0, !PT ;  /* 0x0000000107087812 */ /* 0x000fe200078ec0ff */
[----:B------:R-:W-:Y:S01]  /*2800*/  FMUL R7, R15, R4 ;  /* 0x000000040f077220 */ /* 0x000fe20000400000 */
[----:B------:R-:W-:Y:S01]  /*2810*/  FSEL R4, R6, RZ, P0 ;  /* 0x000000ff06047208 */ /* 0x000fe20000000000 */
[----:B------:R-:W-:Y:S01]  /*2820*/  FFMA R5, R12, R5, R9 ;  /* 0x000000050c057223 */ /* 0x000fe20000000009 */
[----:B------:R-:W-:Y:S01]  /*2830*/  ISETP.NE.U32.AND P0, PT, R8, 0x1, PT ;  /* 0x000000010800780c */ /* 0x000fe20003f05070 */
[----:B------:R-:W1:Y:S01]  /*2840*/  LDC.64 R12, c[0x0][0x248] ;  /* 0x00009200ff0c7b82 */ /* 0x000e620000000a00 */
[----:B------:R-:W-:Y:S02]  /*2850*/  SHF.R.U32.HI R6, RZ, 0x6, R20 ;  /* 0x00000006ff067819 */ /* 0x000fe40000011614 */
[----:B------:R-:W-:Y:S02]  /*2860*/  SEL R23, R23, RZ, !P2 ;  /* 0x000000ff17177207 */ /* 0x000fe40005000000 */
[----:B------:R-:W-:-:S02]  /*2870*/  SEL R100, R100, RZ, !P2 ;  /* 0x000000ff64647207 */ /* 0x000fc40005000000 */
[----:B------:R-:W-:Y:S02]  /*2880*/  FSEL R18, R18, RZ, P0 ;  /* 0x000000ff12127208 */ /* 0x000fe40000000000 */
[----:B------:R-:W-:Y:S02]  /*2890*/  SEL R8, R98, RZ, !P2 ;  /* 0x000000ff62087207 */ /* 0x000fe40005000000 */
[----:B------:R-:W-:Y:S02]  /*28a0*/  SEL R99, R99, RZ, !P2 ;  /* 0x000000ff63637207 */ /* 0x000fe40005000000 */
[----:B------:R-:W-:Y:S02]  /*28b0*/  FSETP.GEU.AND P0, PT, R5, RZ, PT ;  /* 0x000000ff0500720b */ /* 0x000fe40003f0e000 */
[----:B------:R-:W-:Y:S01]  /*28c0*/  LOP3.LUT R9, R6, 0x1, RZ, 0xc0, !PT ;  /* 0x0000000106097812 */ /* 0x000fe200078ec0ff */
[----:B0-----:R-:W-:Y:S01]  /*28d0*/  FMUL R17, R14, R17 ;  /* 0x000000110e117220 */ /* 0x001fe20000400000 */
[----:B------:R-:W-:Y:S01]  /*28e0*/  FADD R6, R23, -R100 ;  /* 0x8000006417067221 */ /* 0x000fe20000000000 */
[----:B------:R-:W-:Y:S01]  /*28f0*/  FSEL R5, R5, RZ, P0 ;  /* 0x000000ff05057208 */ /* 0x000fe20000000000 */
[----:B------:R-:W-:Y:S01]  /*2900*/  FFMA R8, R8, R7, R99 ;  /* 0x0000000708087223 */ /* 0x000fe20000000063 */
[----:B------:R-:W-:Y:S01]  /*2910*/  ISETP.NE.U32.AND P0, PT, R9, 0x1, PT ;  /* 0x000000010900780c */ /* 0x000fe20003f05070 */
[----:B------:R-:W-:Y:S01]  /*2920*/  FMUL R6, R17, R6 ;  /* 0x0000000611067220 */ /* 0x000fe20000400000 */
[----:B------:R-:W-:-:S02]  /*2930*/  SHF.R.U32.HI R7, RZ, 0x5, R20 ;  /* 0x00000005ff077819 */ /* 0x000fc40000011614 */
[----:B------:R-:W-:Y:S02]  /*2940*/  SEL R105, R105, RZ, !P2 ;  /* 0x000000ff69697207 */ /* 0x000fe40005000000 */
[----:B------:R-:W-:Y:S02]  /*2950*/  SEL R104, R104, RZ, !P2 ;  /* 0x000000ff68687207 */ /* 0x000fe40005000000 */
[----:B------:R-:W-:Y:S02]  /*2960*/  FSEL R17, R11, RZ, P0 ;  /* 0x000000ff0b117208 */ /* 0x000fe40000000000 */
[C---:B------:R-:W-:Y:S02]  /*2970*/  FSETP.GEU.AND P0, PT, R8.reuse, RZ, PT ;  /* 0x000000ff0800720b */ /* 0x040fe40003f0e000 */
[----:B------:R-:W-:Y:S01]  /*2980*/  LOP3.LUT R9, R7, 0x1, RZ, 0xc0, !PT ;  /* 0x0000000107097812 */ /* 0x000fe200078ec0ff */
[----:B------:R-:W-:Y:S01]  /*2990*/  FFMA R7, R105, R6, R104 ;  /* 0x0000000669077223 */ /* 0x000fe20000000068 */
[----:B------:R-:W-:-:S02]  /*29a0*/  FSEL R6, R8, RZ, P0 ;  /* 0x000000ff08067208 */ /* 0x000fc40000000000 */
[----:B------:R-:W-:Y:S02]  /*29b0*/  ISETP.NE.U32.AND P0, PT, R9, 0x1, PT ;  /* 0x000000010900780c */ /* 0x000fe40003f05070 */
[----:B------:R-:W-:Y:S02]  /*29c0*/  SHF.R.U32.HI R8, RZ, 0x4, R20 ;  /* 0x00000004ff087819 */ /* 0x000fe40000011614 */
[----:B------:R-:W-:Y:S02]  /*29d0*/  FSEL R19, R10, RZ, P0 ;  /* 0x000000ff0a137208 */ /* 0x000fe40000000000 */
[C---:B------:R-:W-:Y:S02]  /*29e0*/  FSETP.GEU.AND P0, PT, R7.reuse, RZ, PT ;  /* 0x000000ff0700720b */ /* 0x040fe40003f0e000 */
[----:B------:R-:W-:Y:S02]  /*29f0*/  LOP3.LUT R8, R8, 0x1, RZ, 0xc0, !PT ;  /* 0x0000000108087812 */ /* 0x000fe400078ec0ff */
[----:B------:R-:W-:-:S02]  /*2a00*/  FSEL R7, R7, RZ, P0 ;  /* 0x000000ff07077208 */ /* 0x000fc40000000000 */
[----:B------:R-:W-:-:S04]  /*2a10*/  ISETP.NE.U32.AND P0, PT, R8, 0x1, PT ;  /* 0x000000010800780c */ /* 0x000fc80003f05070 */
[----:B------:R-:W-:Y:S02]  /*2a20*/  FSEL R55, R55, RZ, P0 ;  /* 0x000000ff37377208 */ /* 0x000fe40000000000 */
[----:B------:R-:W-:Y:S02]  /*2a30*/  ISETP.GE.U32.AND P0, PT, R42, 0xc0, PT ;  /* 0x000000c02a00780c */ /* 0x000fe40003f06070 */
[----:B------:R-:W-:Y:S01]  /*2a40*/  CS2R R10, SRZ ;  /* 0x00000000000a7805 */ /* 0x000fe2000001ff00 */
[----:B-1----:R-:W-:-:S10]  /*2a50*/  IMAD.WIDE R8, R43, 0x4, R12 ;  /* 0x000000042b087825 */ /* 0x002fd400078e020c */
[----:B------:R-:W2:Y:S04]  /*2a60*/  @!P0 LDG.E.EL R10, desc[UR4][R8.64+-0x200] ;  /* 0xfffe0004080a8981 */ /* 0x000ea8000c2e1900 */
[----:B------:R-:W3:Y:S01]  /*2a70*/  @!P0 LDG.E.EL R11, desc[UR4][R8.64+-0x200] ;  /* 0xfffe0004080b8981 */ /* 0x000ee2000c2e1900 */
[----:B------:R-:W-:-:S06]  /*2a80*/  CS2R R14, SRZ ;  /* 0x00000000000e7805 */ /* 0x000fcc000001ff00 */
[----:B------:R-:W4:Y:S04]  /*2a90*/  @!P0 LDG.E.EL R14, desc[UR4][R8.64+-0x200] ;  /* 0xfffe0004080e8981 */ /* 0x000f28000c2e1900 */
[----:B------:R4:W5:Y:S01]  /*2aa0*/  @!P0 LDG.E.EL R15, desc[UR4][R8.64+-0x200] ;  /* 0xfffe0004080f8981 */ /* 0x000962000c2e1900 */
[----:B------:R-:W-:Y:S02]  /*2ab0*/  @P2 FSEL R5, R17, RZ, P3 ;  /* 0x000000ff11052208 */ /* 0x000fe40001800000 */
[----:B------:R-:W-:Y:S02]  /*2ac0*/  @P2 FSEL R4, R18, RZ, P3 ;  /* 0x000000ff12042208 */ /* 0x000fe40001800000 */
[----:B------:R-:W-:Y:S02]  /*2ad0*/  @P2 FSEL R6, R19, RZ, P3 ;  /* 0x000000ff13062208 */ /* 0x000fe40001800000 */
[----:B------:R-:W-:-:S02]  /*2ae0*/  @P2 FSEL R7, R55, RZ, P3 ;  /* 0x000000ff37072208 */ /* 0x000fc40001800000 */
[----:B--2---:R-:W-:-:S05]  /*2af0*/  SEL R10, R10, RZ, !P0 ;  /* 0x000000ff0a0a7207 */ /* 0x004fca0004000000 */
[----:B------:R-:W-:-:S04]  /*2b00*/  FADD R10, R10, 9.9999997473787516356e-06 ;  /* 0x3727c5ac0a0a7421 */ /* 0x000fc80000000000 */
[----:B------:R-:W0:Y:S01]  /*2b10*/  MUFU.SQRT R16, R10 ;  /* 0x0000000a00107308 */ /* 0x000e220000002000 */
[----:B---3--:R-:W-:-:S05]  /*2b20*/  SEL R11, R11, RZ, !P0 ;  /* 0x000000ff0b0b7207 */ /* 0x008fca0004000000 */
[----:B------:R-:W-:-:S04]  /*2b30*/  FADD R11, R11, 9.9999997473787516356e-06 ;  /* 0x3727c5ac0b0b7421 */ /* 0x000fc80000000000 */
[----:B------:R-:W1:Y:S01]  /*2b40*/  MUFU.SQRT R17, R11 ;  /* 0x0000000b00117308 */ /* 0x000e620000002000 */
[----:B----4-:R-:W-:Y:S02]  /*2b50*/  SEL R8, R14, RZ, !P0 ;  /* 0x000000ff0e087207 */ /* 0x010fe40004000000 */
[----:B0-----:R-:W-:-:S03]  /*2b60*/  FSETP.GT.AND P2, PT, R16, 8.50705917302346158658e+37, PT ;  /* 0x7e8000001000780b */ /* 0x001fc60003f44000 */
[----:B------:R-:W-:Y:S01]  /*2b70*/  FADD R8, R8, 9.9999997473787516356e-06 ;  /* 0x3727c5ac08087421 */ /* 0x000fe20000000000 */
[----:B-----5:R-:W-:Y:S02]  /*2b80*/  SEL R42, R15, RZ, !P0 ;  /* 0x000000ff0f2a7207 */ /* 0x020fe40004000000 */
[----:B------:R-:W-:Y:S01]  /*2b90*/  FSETP.GEU.AND P3, PT, R16, 1.175494350822287508e-38, PT ;  /* 0x008000001000780b */ /* 0x000fe20003f6e000 */
[----:B------:R-:W0:Y:S01]  /*2ba0*/  MUFU.SQRT R14, R8 ;  /* 0x00000008000e7308 */ /* 0x000e220000002000 */
[----:B------:R-:W-:-:S05]  /*2bb0*/  FSEL R15, R44, 1, P2 ;  /* 0x3f8000002c0f7808 */ /* 0x000fca0001000000 */
[----:B------:R-:W-:Y:S01]  /*2bc0*/  @P2 FMUL R16, R16, 0.25 ;  /* 0x3e80000010102820 */ /* 0x000fe20000400000 */
[----:B-1----:R-:W-:Y:S01]  /*2bd0*/  FSETP.GT.AND P2, PT, R17, 8.50705917302346158658e+37, PT ;  /* 0x7e8000001100780b */ /* 0x002fe20003f44000 */
[----:B------:R-:W-:-:S04]  /*2be0*/  FADD R42, R42, 9.9999997473787516356e-06 ;  /* 0x3727c5ac2a2a7421 */ /* 0x000fc80000000000 */
[----:B------:R-:W-:Y:S01]  /*2bf0*/  @!P3 FMUL R16, R16, 16777216 ;  /* 0x4b8000001010b820 */ /* 0x000fe20000400000 */
[----:B------:R-:W-:Y:S01]  /*2c00*/  @!P3 FMUL R15, R15, 16777216 ;  /* 0x4b8000000f0fb820 */ /* 0x000fe20000400000 */
[----:B------:R-:W-:Y:S01]  /*2c10*/  FSETP.GEU.AND P3, PT, R17, 1.175494350822287508e-38, PT ;  /* 0x008000001100780b */ /* 0x000fe20003f6e000 */
[----:B------:R-:W1:Y:S01]  /*2c20*/  MUFU.SQRT R42, R42 ;  /* 0x0000002a002a7308 */ /* 0x000e620000002000 */
[----:B------:R-:W-:-:S04]  /*2c30*/  FSEL R19, R44, 1, P2 ;  /* 0x3f8000002c137808 */ /* 0x000fc80001000000 */
[----:B------:R-:W-:Y:S01]  /*2c40*/  @P2 FMUL R17, R17, 0.25 ;  /* 0x3e80000011112820 */ /* 0x000fe20000400000 */
[----:B0-----:R-:W-:-:S06]  /*2c50*/  FSETP.GT.AND P2, PT, R14, 8.50705917302346158658e+37, PT ;  /* 0x7e8000000e00780b */ /* 0x001fcc0003f44000 */
[----:B------:R-:W-:Y:S01]  /*2c60*/  @!P3 FMUL R17, R17, 16777216 ;  /* 0x4b8000001111b820 */ /* 0x000fe20000400000 */
[----:B------:R-:W-:Y:S01]  /*2c70*/  @!P3 FMUL R19, R19, 16777216 ;  /* 0x4b8000001313b820 */ /* 0x000fe20000400000 */
[----:B------:R-:W-:Y:S02]  /*2c80*/  FSETP.GEU.AND P3, PT, R14, 1.175494350822287508e-38, PT ;  /* 0x008000000e00780b */ /* 0x000fe40003f6e000 */
[----:B------:R-:W-:-:S03]  /*2c90*/  FSEL R18, R44, 1, P2 ;  /* 0x3f8000002c127808 */ /* 0x000fc60001000000 */
[----:B------:R-:W-:Y:S01]  /*2ca0*/  @P2 FMUL R14, R14, 0.25 ;  /* 0x3e8000000e0e2820 */ /* 0x000fe20000400000 */
[----:B-1----:R-:W-:-:S07]  /*2cb0*/  FSETP.GT.AND P2, PT, R42, 8.50705917302346158658e+37, PT ;  /* 0x7e8000002a00780b */ /* 0x002fce0003f44000 */
[----:B------:R-:W-:Y:S01]  /*2cc0*/  @!P3 FMUL R14, R14, 16777216 ;  /* 0x4b8000000e0eb820 */ /* 0x000fe20000400000 */
[----:B------:R-:W-:Y:S01]  /*2cd0*/  @!P3 FMUL R18, R18, 16777216 ;  /* 0x4b8000001212b820 */ /* 0x000fe20000400000 */
[----:B------:R-:W-:Y:S02]  /*2ce0*/  FSETP.GEU.AND P3, PT, R42, 1.175494350822287508e-38, PT ;  /* 0x008000002a00780b */ /* 0x000fe40003f6e000 */
[----:B------:R-:W-:Y:S02]  /*2cf0*/  FSEL R21, R44, 1, P2 ;  /* 0x3f8000002c157808 */ /* 0x000fe40001000000 */
[----:B------:R-:W-:Y:S01]  /*2d00*/  @P2 FMUL R42, R42, 0.25 ;  /* 0x3e8000002a2a2820 */ /* 0x000fe20000400000 */
[----:B------:R-:W-:Y:S01]  /*2d10*/  ISETP.GE.U32.AND P2, PT, R40, 0xc0, PT ;  /* 0x000000c02800780c */ /* 0x000fe20003f46070 */
[----:B------:R-:W-:Y:S02]  /*2d20*/  IMAD.MOV.U32 R10, RZ, RZ, RZ ;  /* 0x000000ffff0a7224 */ /* 0x000fe400078e00ff */
[----:B------:R-:W-:-:S10]  /*2d30*/  IMAD.WIDE R8, R41, 0x4, R12 ;  /* 0x0000000429087825 */ /* 0x000fd400078e020c */
[----:B------:R-:W2:Y:S02]  /*2d40*/  @!P2 LDG.E.EL R10, desc[UR4][R8.64+-0x200] ;  /* 0xfffe0004080aa981 */ /* 0x000ea4000c2e1900 */
[----:B--2---:R-:W-:-:S05]  /*2d50*/  SEL R10, R10, RZ, !P2 ;  /* 0x000000ff0a0a7207 */ /* 0x004fca0005000000 */
[----:B------:R-:W-:Y:S01]  /*2d60*/  FADD R11, R10, 9.9999997473787516356e-06 ;  /* 0x3727c5ac0a0b7421 */ /* 0x000fe20000000000 */
[----:B------:R-:W-:-:S06]  /*2d70*/  IMAD.MOV.U32 R10, RZ, RZ, RZ ;  /* 0x000000ffff0a7224 */ /* 0x000fcc00078e00ff */
[----:B------:R-:W2:Y:S02]  /*2d80*/  @!P2 LDG.E.EL R10, desc[UR4][R8.64+-0x200] ;  /* 0xfffe0004080aa981 */ /* 0x000ea4000c2e1900 */
[----:B--2---:R-:W-:-:S05]  /*2d90*/  SEL R10, R10, RZ, !P2 ;  /* 0x000000ff0a0a7207 */ /* 0x004fca0005000000 */
[----:B------:R-:W-:Y:S01]  /*2da0*/  FADD R12, R10, 9.9999997473787516356e-06 ;  /* 0x3727c5ac0a0c7421 */ /* 0x000fe20000000000 */
[----:B------:R-:W-:-:S06]  /*2db0*/  IMAD.MOV.U32 R10, RZ, RZ, RZ ;  /* 0x000000ffff0a7224 */ /* 0x000fcc00078e00ff */
[----:B------:R-:W2:Y:S01]  /*2dc0*/  @!P2 LDG.E.EL R10, desc[UR4][R8.64+-0x200] ;  /* 0xfffe0004080aa981 */ /* 0x000ea2000c2e1900 */
[----:B------:R0:W1:Y:S01]  /*2dd0*/  MUFU.SQRT R52, R11 ;  /* 0x0000000b00347308 */ /* 0x0000620000002000 */
[----:B------:R-:W-:Y:S01]  /*2de0*/  @!P3 FMUL R42, R42, 16777216 ;  /* 0x4b8000002a2ab820 */ /* 0x000fe20000400000 */
[----:B------:R-:W-:Y:S01]  /*2df0*/  @!P3 FMUL R21, R21, 16777216 ;  /* 0x4b8000001515b820 */ /* 0x000fe20000400000 */
[----:B--2---:R-:W-:-:S05]  /*2e00*/  SEL R10, R10, RZ, !P2 ;  /* 0x000000ff0a0a7207 */ /* 0x004fca0005000000 */
[----:B0-----:R-:W-:Y:S01]  /*2e10*/  FADD R11, R10, 9.9999997473787516356e-06 ;  /* 0x3727c5ac0a0b7421 */ /* 0x001fe20000000000 */
[----:B------:R-:W-:-:S06]  /*2e20*/  IMAD.MOV.U32 R10, RZ, RZ, RZ ;  /* 0x000000ffff0a7224 */ /* 0x000fcc00078e00ff */
[----:B------:R0:W2:Y:S01]  /*2e30*/  @!P2 LDG.E.EL R10, desc[UR4][R8.64+-0x200] ;  /* 0xfffe0004080aa981 */ /* 0x0000a2000c2e1900 */
[----:B------:R-:W3:Y:S01]  /*2e40*/  MUFU.SQRT R54, R12 ;  /* 0x0000000c00367308 */ /* 0x000ee20000002000 */
[C---:B-1----:R-:W-:Y:S02]  /*2e50*/  FSETP.GT.AND P3, PT, R52.reuse, 8.50705917302346158658e+37, PT ;  /* 0x7e8000003400780b */ /* 0x042fe40003f64000 */
[----:B------:R-:W-:Y:S02]  /*2e60*/  P2R R61, PR, RZ, 0x1 ;  /* 0x00000001ff3d7803 */ /* 0x000fe40000000000 */
[----:B------:R-:W-:Y:S02]  /*2e70*/  FSETP.GEU.AND P0, PT, R52, 1.175494350822287508e-38, PT ;  /* 0x008000003400780b */ /* 0x000fe40003f0e000 */
[----:B------:R-:W-:Y:S01]  /*2e80*/  FSEL R22, R44, 1, P3 ;  /* 0x3f8000002c167808 */ /* 0x000fe20001800000 */
[----:B------:R-:W1:Y:S06]  /*2e90*/  MUFU.SQRT R55, R11 ;  /* 0x0000000b00377308 */ /* 0x000e6c0000002000 */
[----:B------:R-:W-:Y:S01]  /*2ea0*/  @P3 FMUL R52, R52, 0.25 ;  /* 0x3e80000034343820 */ /* 0x000fe20000400000 */
[----:B---3--:R-:W-:-:S02]  /*2eb0*/  FSETP.GT.AND P3, PT, R54, 8.50705917302346158658e+37, PT ;  /* 0x7e8000003600780b */ /* 0x008fc40003f64000 */
[----:B------:R-:W-:Y:S02]  /*2ec0*/  P2R R13, PR, RZ, 0x1 ;  /* 0x00000001ff0d7803 */ /* 0x000fe40000000000 */
[----:B------:R-:W-:Y:S02]  /*2ed0*/  FSETP.GEU.AND P0, PT, R54, 1.175494350822287508e-38, PT ;  /* 0x008000003600780b */ /* 0x000fe40003f0e000 */
[----:B------:R-:W-:-:S07]  /*2ee0*/  FSEL R23, R44, 1, P3 ;  /* 0x3f8000002c177808 */ /* 0x000fce0001800000 */
[----:B------:R-:W-:Y:S01]  /*2ef0*/  @P3 FMUL R54, R54, 0.25 ;  /* 0x3e80000036363820 */ /* 0x000fe20000400000 */
[C---:B-1----:R-:W-:Y:S02]  /*2f00*/  FSETP.GT.AND P3, PT, R55.reuse, 8.50705917302346158658e+37, PT ;  /* 0x7e8000003700780b */ /* 0x042fe40003f64000 */
[----:B------:R-:W-:Y:S02]  /*2f10*/  P2R R12, PR, RZ, 0x1 ;  /* 0x00000001ff0c7803 */ /* 0x000fe40000000000 */
[----:B------:R-:W-:Y:S02]  /*2f20*/  FSETP.GEU.AND P0, PT, R55, 1.175494350822287508e-38, PT ;  /* 0x008000003700780b */ /* 0x000fe40003f0e000 */
[----:B------:R-:W-:Y:S02]  /*2f30*/  FSEL R40, R44, 1, P3 ;  /* 0x3f8000002c287808 */ /* 0x000fe40001800000 */
[----:B------:R-:W-:-:S05]  /*2f40*/  P2R R11, PR, RZ, 0x1 ;  /* 0x00000001ff0b7803 */ /* 0x000fca0000000000 */
[----:B------:R-:W-:Y:S01]  /*2f50*/  @P3 FMUL R55, R55, 0.25 ;  /* 0x3e80000037373820 */ /* 0x000fe20000400000 */
[----:B------:R-:W-:Y:S01]  /*2f60*/  P2R R60, PR, RZ, 0x4 ;  /* 0x00000004ff3c7803 */ /* 0x000fe20000000000 */
[----:B0-----:R-:W-:Y:S02]  /*2f70*/  IMAD.MOV.U32 R8, RZ, RZ, RZ ;  /* 0x000000ffff087224 */ /* 0x001fe400078e00ff */
[----:B------:R-:W-:Y:S01]  /*2f80*/  IMAD.WIDE R24, R41, 0x4, R24 ;  /* 0x0000000429187825 */ /* 0x000fe200078e0218 */
[----:B--2---:R-:W-:-:S05]  /*2f90*/  SEL R10, R10, RZ, !P2 ;  /* 0x000000ff0a0a7207 */ /* 0x004fca0005000000 */
[----:B------:R-:W-:-:S04]  /*2fa0*/  FADD R10, R10, 9.9999997473787516356e-06 ;  /* 0x3727c5ac0a0a7421 */ /* 0x000fc80000000000 */
[----:B------:R-:W0:Y:S01]  /*2fb0*/  MUFU.SQRT R82, R10 ;  /* 0x0000000a00527308 */ /* 0x000e220000002000 */
[----:B------:R-:W-:Y:S01]  /*2fc0*/  ISETP.NE.AND P2, PT, R11, RZ, PT ;  /* 0x000000ff0b00720c */ /* 0x000fe20003f45270 */
[----:B------:R-:W-:Y:S01]  /*2fd0*/  VIADD R11, R41, 0xfffffec0 ;  /* 0xfffffec0290b7836 */ /* 0x000fe20000000000 */
[C---:B0-----:R-:W-:Y:S02]  /*2fe0*/  FSETP.GT.AND P3, PT, R82.reuse, 8.50705917302346158658e+37, PT ;  /* 0x7e8000005200780b */ /* 0x041fe40003f64000 */
[----:B------:R-:W-:Y:S02]  /*2ff0*/  FSETP.GEU.AND P0, PT, R82, 1.175494350822287508e-38, PT ;  /* 0x008000005200780b */ /* 0x000fe40003f0e000 */
[----:B------:R-:W-:-:S09]  /*3000*/  FSEL R53, R44, 1, P3 ;  /* 0x3f8000002c357808 */ /* 0x000fd20001800000 */
[----:B------:R-:W-:Y:S01]  /*3010*/  @P3 FMUL R82, R82, 0.25 ;  /* 0x3e80000052523820 */ /* 0x000fe20000400000 */
[----:B------:R-:W-:-:S13]  /*3020*/  ISETP.GE.U32.AND P3, PT, R11, 0x60, PT ;  /* 0x000000600b00780c */ /* 0x000fda0003f66070 */
[----:B------:R-:W2:Y:S01]  /*3030*/  @!P3 LDG.E.EL R8, desc[UR4][R24.64+-0x500] ;  /* 0xfffb00041808b981 */ /* 0x000ea2000c2e1900 */
[----:B------:R-:W-:Y:S02]  /*3040*/  P2R R59, PR, RZ, 0x4 ;  /* 0x00000004ff3b7803 */ /* 0x000fe40000000000 */
[----:B------:R-:W-:Y:S01]  /*3050*/  ISETP.NE.AND P2, PT, R12, RZ, PT ;  /* 0x000000ff0c00720c */ /* 0x000fe20003f45270 */
[----:B------:R-:W-:-:S06]  /*3060*/  IMAD.MOV.U32 R12, RZ, RZ, RZ ;  /* 0x000000ffff0c7224 */ /* 0x000fcc00078e00ff */
[----:B------:R-:W3:Y:S01]  /*3070*/  @!P3 LDG.E.EL R12, desc[UR4][R24.64+-0x500] ;  /* 0xfffb0004180cb981 */ /* 0x000ee2000c2e1900 */
[----:B--2---:R-:W-:-:S05]  /*3080*/  SEL R8, R8, RZ, !P3 ;  /* 0x000000ff08087207 */ /* 0x004fca0005800000 */
[----:B------:R-:W-:Y:S01]  /*3090*/  FADD R10, R8, 9.9999997473787516356e-06 ;  /* 0x3727c5ac080a7421 */ /* 0x000fe20000000000 */
[----:B------:R-:W-:-:S06]  /*30a0*/  IMAD.MOV.U32 R8, RZ, RZ, RZ ;  /* 0x000000ffff087224 */ /* 0x000fcc00078e00ff */
[----:B------:R-:W2:Y:S01]  /*30b0*/  @!P3 LDG.E.EL R8, desc[UR4][R24.64+-0x500] ;  /* 0xfffb00041808b981 */ /* 0x000ea2000c2e1900 */
[----:B---3--:R-:W-:-:S05]  /*30c0*/  SEL R9, R12, RZ, !P3 ;  /* 0x000000ff0c097207 */ /* 0x008fca0005800000 */
[----:B------:R-:W-:-:S04]  /*30d0*/  FADD R9, R9, 9.9999997473787516356e-06 ;  /* 0x3727c5ac09097421 */ /* 0x000fc80000000000 */
[----:B------:R0:W1:Y:S01]  /*30e0*/  MUFU.SQRT R84, R9 ;  /* 0x0000000900547308 */ /* 0x0000620000002000 */
[----:B--2---:R-:W-:-:S05]  /*30f0*/  SEL R8, R8, RZ, !P3 ;  /* 0x000000ff08087207 */ /* 0x004fca0005800000 */
[----:B0-----:R-:W-:Y:S01]  /*3100*/  FADD R9, R8, 9.9999997473787516356e-06 ;  /* 0x3727c5ac08097421 */ /* 0x001fe20000000000 */
[----:B------:R-:W-:-:S06]  /*3110*/  IMAD.MOV.U32 R8, RZ, RZ, RZ ;  /* 0x000000ffff087224 */ /* 0x000fcc00078e00ff */
[----:B------:R0:W2:Y:S01]  /*3120*/  @!P3 LDG.E.EL R8, desc[UR4][R24.64+-0x500] ;  /* 0xfffb00041808b981 */ /* 0x0000a2000c2e1900 */
[----:B------:R3:W4:Y:S01]  /*3130*/  MUFU.SQRT R90, R10 ;  /* 0x0000000a005a7308 */ /* 0x0007220000002000 */
[C---:B-1----:R-:W-:Y:S02]  /*3140*/  FSETP.GT.AND P6, PT, R84.reuse, 8.50705917302346158658e+37, PT ;  /* 0x7e8000005400780b */ /* 0x042fe40003fc4000 */
[----:B------:R-:W-:Y:S02]  /*3150*/  P2R R64, PR, RZ, 0x20 ;  /* 0x00000020ff407803 */ /* 0x000fe40000000000 */
[----:B------:R-:W-:Y:S02]  /*3160*/  FSETP.GEU.AND P5, PT, R84, 1.175494350822287508e-38, PT ;  /* 0x008000005400780b */ /* 0x000fe40003fae000 */
[----:B------:R-:W-:Y:S01]  /*3170*/  FSEL R70, R44, 1, P6 ;  /* 0x3f8000002c467808 */ /* 0x000fe20003000000 */
[----:B------:R-:W1:Y:S01]  /*3180*/  MUFU.SQRT R91, R9 ;  /* 0x00000009005b7308 */ /* 0x000e620000002000 */
[----:B------:R-:W-:Y:S01]  /*3190*/  P2R R58, PR, RZ, 0x4 ;  /* 0x00000004ff3a7803 */ /* 0x000fe20000000000 */
[----:B---3--:R-:W3:Y:S04]  /*31a0*/  LDC.64 R10, c[0x0][0x240] ;  /* 0x00009000ff0a7b82 */ /* 0x008ee80000000a00 */
[----:B------:R-:W-:Y:S01]  /*31b0*/  @P6 FMUL R84, R84, 0.25 ;  /* 0x3e80000054546820 */ /* 0x000fe20000400000 */
[----:B----4-:R-:W-:-:S02]  /*31c0*/  FSETP.GT.AND P6, PT, R90, 8.50705917302346158658e+37, PT ;  /* 0x7e8000005a00780b */ /* 0x010fc40003fc4000 */
[----:B------:R-:W-:Y:S02]  /*31d0*/  P2R R57, PR, RZ, 0x2 ;  /* 0x00000002ff397803 */ /* 0x000fe40000000000 */
[----:B------:R-:W-:Y:S02]  /*31e0*/  ISETP.NE.AND P2, PT, R13, RZ, PT ;  /* 0x000000ff0d00720c */ /* 0x000fe40003f45270 */
[----:B------:R-:W-:Y:S02]  /*31f0*/  FSETP.GEU.AND P1, PT, R90, 1.175494350822287508e-38, PT ;  /* 0x008000005a00780b */ /* 0x000fe40003f2e000 */
[----:B------:R-:W-:Y:S02]  /*3200*/  FSEL R74, R44, 1, P6 ;  /* 0x3f8000002c4a7808 */ /* 0x000fe40003000000 */
[----:B------:R-:W-:-:S03]  /*3210*/  P2R R13, PR, RZ, 0x4 ;  /* 0x00000004ff0d7803 */ /* 0x000fc60000000000 */
[----:B------:R-:W-:Y:S01]  /*3220*/  @P6 FMUL R90, R90, 0.25 ;  /* 0x3e8000005a5a6820 */ /* 0x000fe20000400000 */
[C---:B-1----:R-:W-:Y:S02]  /*3230*/  FSETP.GT.AND P6, PT, R91.reuse, 8.50705917302346158658e+37, PT ;  /* 0x7e8000005b00780b */ /* 0x042fe40003fc4000 */
[----:B------:R-:W-:Y:S02]  /*3240*/  FSETP.GEU.AND P4, PT, R91, 1.175494350822287508e-38, PT ;  /* 0x008000005b00780b */ /* 0x000fe40003f8e000 */
[----:B------:R-:W-:-:S09]  /*3250*/  FSEL R83, R44, 1, P6 ;  /* 0x3f8000002c537808 */ /* 0x000fd20003000000 */
[----:B------:R-:W-:Y:S01]  /*3260*/  @P6 FMUL R91, R91, 0.25 ;  /* 0x3e8000005b5b6820 */ /* 0x000fe20000400000 */
[----:B0-----:R-:W0:Y:S01]  /*3270*/  MUFU.RCP R24, R16 ;  /* 0x0000001000187308 */ /* 0x001e220000001000 */
[----:B------:R-:W-:Y:S01]  /*3280*/  @!P0 FMUL R82, R82, 16777216 ;  /* 0x4b80000052528820 */ /* 0x000fe20000400000 */
[----:B------:R-:W-:Y:S01]  /*3290*/  @!P0 FMUL R53, R53, 16777216 ;  /* 0x4b80000035358820 */ /* 0x000fe20000400000 */
[----:B------:R-:W-:-:S05]  /*32a0*/  ISETP.NE.AND P0, PT, R61, RZ, PT ;  /* 0x000000ff3d00720c */ /* 0x000fca0003f05270 */
[----:B------:R1:W4:Y:S01]  /*32b0*/  MUFU.RCP R25, R14 ;  /* 0x0000000e00197308 */ /* 0x0003220000001000 */
[----:B------:R-:W-:Y:S01]  /*32c0*/  CS2R R62, SRZ ;  /* 0x00000000003e7805 */ /* 0x000fe2000001ff00 */
[----:B0-----:R-:W-:Y:S02]  /*32d0*/  FMUL R24, R24, R15 ;  /* 0x0000000f18187220 */ /* 0x001fe40000400000 */
[----:B-1----:R-:W0:Y:S01]  /*32e0*/  LDC.64 R14, c[0x0][0x258] ;  /* 0x00009600ff0e7b82 */ /* 0x002e220000000a00 */
[----:B------:R-:W-:Y:S01]  /*32f0*/  IMAD.MOV.U32 R75, RZ, RZ, RZ ;  /* 0x000000ffff4b7224 */ /* 0x000fe200078e00ff */
[----:B------:R-:W-:Y:S01]  /*3300*/  CS2R R76, SRZ ;  /* 0x00000000004c7805 */ /* 0x000fe2000001ff00 */
[----:B------:R-:W-:Y:S02]  /*3310*/  IMAD.MOV.U32 R80, RZ, RZ, RZ ;  /* 0x000000ffff507224 */ /* 0x000fe400078e00ff */
[----:B------:R-:W-:Y:S02]  /*3320*/  IMAD.MOV.U32 R78, RZ, RZ, RZ ;  /* 0x000000ffff4e7224 */ /* 0x000fe400078e00ff */
[----:B------:R-:W-:Y:S01]  /*3330*/  @!P1 FMUL R90, R90, 16777216 ;  /* 0x4b8000005a5a9820 */ /* 0x000fe20000400000 */
[----:B------:R-:W-:Y:S01]  /*3340*/  @!P1 FMUL R74, R74, 16777216 ;  /* 0x4b8000004a4a9820 */ /* 0x000fe20000400000 */
[----:B------:R-:W-:Y:S01]  /*3350*/  @!P4 FMUL R91, R91, 16777216 ;  /* 0x4b8000005b5bc820 */ /* 0x000fe20000400000 */
[----:B------:R-:W-:Y:S01]  /*3360*/  @!P4 FMUL R83, R83, 16777216 ;  /* 0x4b8000005353c820 */ /* 0x000fe20000400000 */
[----:B------:R-:W-:-:S02]  /*3370*/  ISETP.NE.AND P1, PT, R57, RZ, PT ;  /* 0x000000ff3900720c */ /* 0x000fc40003f25270 */
[----:B------:R-:W-:Y:S02]  /*3380*/  CS2R R68, SRZ ;  /* 0x0000000000447805 */ /* 0x000fe4000001ff00 */
[----:B------:R-:W-:Y:S02]  /*3390*/  ISETP.NE.AND P4, PT, R56, RZ, PT ;  /* 0x000000ff3800720c */ /* 0x000fe40003f85270 */
[----:B------:R-:W-:Y:S02]  /*33a0*/  CS2R R56, SRZ ;  /* 0x0000000000387805 */ /* 0x000fe4000001ff00 */
[----:B------:R-:W-:Y:S01]  /*33b0*/  CS2R R72, SRZ ;  /* 0x0000000000487805 */ /* 0x000fe2000001ff00 */
[----:B------:R-:W-:Y:S01]  /*33c0*/  IMAD.MOV.U32 R71, RZ, RZ, RZ ;  /* 0x000000ffff477224 */ /* 0x000fe200078e00ff */
[----:B------:R-:W-:Y:S01]  /*33d0*/  CS2R R88, SRZ ;  /* 0x0000000000587805 */ /* 0x000fe2000001ff00 */
[----:B------:R-:W-:-:S04]  /*33e0*/  IMAD.WIDE R26, R45, 0x4, R26 ;  /* 0x000000042d1a7825 */ /* 0x000fc800078e021a */
[----:B------:R-:W-:Y:S02]  /*33f0*/  IMAD.MOV.U32 R85, RZ, RZ, RZ ;  /* 0x000000ffff557224 */ /* 0x000fe400078e00ff */
[----:B------:R-:W-:-:S04]  /*3400*/  IMAD.WIDE R32, R41, 0x4, R32 ;  /* 0x0000000429207825 */ /* 0x000fc800078e0220 */
[----:B------:R-:W-:Y:S01]  /*3410*/  @!P5 FMUL R84, R84, 16777216 ;  /* 0x4b8000005454d820 */ /* 0x000fe20000400000 */
[----:B------:R-:W-:Y:S02]  /*3420*/  IMAD.MOV.U32 R45, RZ, RZ, RZ ;  /* 0x000000ffff2d7224 */ /* 0x000fe400078e00ff */
[----:B------:R-:W-:Y:S01]  /*3430*/  @!P5 FMUL R70, R70, 16777216 ;  /* 0x4b8000004646d820 */ /* 0x000fe20000400000 */
[----:B------:R-:W-:Y:S01]  /*3440*/  ISETP.NE.AND P5, PT, R64, RZ, PT ;  /* 0x000000ff4000720c */ /* 0x000fe20003fa5270 */
[----:B------:R-:W5:Y:S01]  /*3450*/  @!P3 LDG.E.EL R89, desc[UR4][R32.64+-0x500] ;  /* 0xfffb00042059b981 */ /* 0x000f62000c2e1900 */
[----:B------:R-:W-:Y:S02]  /*3460*/  CS2R R64, SRZ ;  /* 0x0000000000407805 */ /* 0x000fe4000001ff00 */
[----:B------:R-:W-:Y:S01]  /*3470*/  CS2R R66, SRZ ;  /* 0x0000000000427805 */ /* 0x000fe2000001ff00 */
[----:B------:R-:W-:Y:S01]  /*3480*/  IMAD.MOV.U32 R79, RZ, RZ, RZ ;  /* 0x000000ffff4f7224 */ /* 0x000fe200078e00ff */
[----:B------:R-:W5:Y:S01]  /*3490*/  @!P3 LDG.E.EL R85, desc[UR4][R32.64+-0x500] ;  /* 0xfffb00042055b981 */ /* 0x000f62000c2e1900 */
[----:B------:R-:W-:Y:S01]  /*34a0*/  CS2R R94, SRZ ;  /* 0x00000000005e7805 */ /* 0x000fe2000001ff00 */
[----:B------:R-:W-:-:S02]  /*34b0*/  IMAD.MOV.U32 R98, RZ, RZ, RZ ;  /* 0x000000ffff627224 */ /* 0x000fc400078e00ff */
[----:B------:R-:W5:Y:S01]  /*34c0*/  @!P3 LDG.E.EL R88, desc[UR4][R32.64+-0x500] ;  /* 0xfffb00042058b981 */ /* 0x000f62000c2e1900 */
[C---:B------:R-:W-:Y:S01]  /*34d0*/  IMAD.WIDE R28, R41.reuse, 0x4, R28 ;  /* 0x00000004291c7825 */ /* 0x040fe200078e021c */
[----:B------:R-:W-:Y:S02]  /*34e0*/  CS2R R96, SRZ ;  /* 0x0000000000607805 */ /* 0x000fe4000001ff00 */
[----:B------:R1:W5:Y:S01]  /*34f0*/  @!P3 LDG.E.EL R45, desc[UR4][R32.64+-0x500] ;  /* 0xfffb0004202db981 */ /* 0x000362000c2e1900 */
[----:B------:R-:W-:-:S03]  /*3500*/  IMAD.WIDE R86, R41, 0x4, R30 ;  /* 0x0000000429567825 */ /* 0x000fc600078e021e */
[----:B------:R-:W5:Y:S01]  /*3510*/  @!P3 LDG.E.EL R95, desc[UR4][R28.64+-0x500] ;  /* 0xfffb00041c5fb981 */ /* 0x000f62000c2e1900 */
[----:B------:R-:W-:-:S03]  /*3520*/  IMAD.MOV.U32 R93, RZ, RZ, RZ ;  /* 0x000000ffff5d7224 */ /* 0x000fc600078e00ff */
[----:B------:R-:W5:Y:S01]  /*3530*/  @!P3 LDG.E.EL R98, desc[UR4][R86.64+-0x500] ;  /* 0xfffb00045662b981 */ /* 0x000f62000c2e1900 */
[----:B-1----:R-:W-:-:S03]  /*3540*/  IMAD.MOV.U32 R32, RZ, RZ, RZ ;  /* 0x000000ffff207224 */ /* 0x002fc600078e00ff */
[----:B------:R-:W5:Y:S04]  /*3550*/  @!P3 LDG.E.EL R93, desc[UR4][R28.64+-0x500] ;  /* 0xfffb00041c5db981 */ /* 0x000f68000c2e1900 */
[----:B------:R-:W5:Y:S04]  /*3560*/  @!P3 LDG.E.EL R94, desc[UR4][R28.64+-0x500] ;  /* 0xfffb00041c5eb981 */ /* 0x000f68000c2e1900 */
[----:B------:R-:W5:Y:S04]  /*3570*/  @!P3 LDG.E.EL R97, desc[UR4][R86.64+-0x500] ;  /* 0xfffb00045661b981 */ /* 0x000f68000c2e1900 */
[----:B------:R-:W5:Y:S04]  /*3580*/  @!P3 LDG.E.EL R32, desc[UR4][R86.64+-0x500] ;  /* 0xfffb00045620b981 */ /* 0x000f68000c2e1900 */
[----:B------:R-:W5:Y:S01]  /*3590*/  @!P3 LDG.E.EL R96, desc[UR4][R86.64+-0x500] ;  /* 0xfffb00045660b981 */ /* 0x000f62000c2e1900 */
[----:B----4-:R-:W-:Y:S01]  /*35a0*/  FMUL R25, R25, R18 ;  /* 0x0000001219197220 */ /* 0x010fe20000400000 */
[----:B--2---:R-:W-:-:S05]  /*35b0*/  SEL R8, R8, RZ, !P3 ;  /* 0x000000ff08087207 */ /* 0x004fca0005800000 */
[----:B------:R-:W-:-:S04]  /*35c0*/  FADD R8, R8, 9.9999997473787516356e-06 ;  /* 0x3727c5ac08087421 */ /* 0x000fc80000000000 */
[----:B------:R-:W1:Y:S02]  /*35d0*/  MUFU.SQRT R92, R8 ;  /* 0x00000008005c7308 */ /* 0x000e640000002000 */
[C---:B-1----:R-:W-:Y:S02]  /*35e0*/  FSETP.GT.AND P2, PT, R92.reuse, 8.50705917302346158658e+37, PT ;  /* 0x7e8000005c00780b */ /* 0x042fe40003f44000 */
[----:B------:R-:W-:Y:S02]  /*35f0*/  FSETP.GEU.AND P6, PT, R92, 1.175494350822287508e-38, PT ;  /* 0x008000005c00780b */ /* 0x000fe40003fce000 */
[----:B------:R-:W-:-:S09]  /*3600*/  FSEL R81, R44, 1, P2 ;  /* 0x3f8000002c517808 */ /* 0x000fd20001000000 */
[----:B------:R-:W-:Y:S01]  /*3610*/  @P2 FMUL R92, R92, 0.25 ;  /* 0x3e8000005c5c2820 */ /* 0x000fe20000400000 */
[----:B------:R-:W-:Y:S02]  /*3620*/  ISETP.NE.AND P2, PT, R13, RZ, PT ;  /* 0x000000ff0d00720c */ /* 0x000fe40003f45270 */
[----:B------:R-:W1:Y:S11]  /*3630*/  LDC.64 R12, c[0x0][0x250] ;  /* 0x00009400ff0c7b82 */ /* 0x000e760000000a00 */
[----:B------:R-:W-:Y:S01]  /*3640*/  @!P2 FMUL R52, R52, 16777216 ;  /* 0x4b8000003434a820 */ /* 0x000fe20000400000 */
[----:B------:R-:W-:Y:S01]  /*3650*/  @!P2 FMUL R22, R22, 16777216 ;  /* 0x4b8000001616a820 */ /* 0x000fe20000400000 */
[----:B------:R-:W-:-:S13]  /*3660*/  ISETP.NE.AND P2, PT, R58, RZ, PT ;  /* 0x000000ff3a00720c */ /* 0x000fda0003f45270 */
[----:B------:R-:W-:Y:S01]  /*3670*/  @!P2 FMUL R54, R54, 16777216 ;  /* 0x4b8000003636a820 */ /* 0x000fe20000400000 */
[----:B------:R-:W-:Y:S01]  /*3680*/  @!P2 FMUL R23, R23, 16777216 ;  /* 0x4b8000001717a820 */ /* 0x000fe20000400000 */
[----:B------:R-:W-:Y:S01]  /*3690*/  ISETP.NE.AND P2, PT, R59, RZ, PT ;  /* 0x000000ff3b00720c */ /* 0x000fe20003f45270 */
[----:B---3--:R-:W-:Y:S01]  /*36a0*/  IMAD.WIDE R8, R43, 0x4, R10 ;  /* 0x000000042b087825 */ /* 0x008fe200078e020a */
[----:B------:R2:W3:Y:S11]  /*36b0*/  MUFU.RCP R44, R17 ;  /* 0x00000011002c7308 */ /* 0x0004f60000001000 */
[----:B------:R-:W-:Y:S01]  /*36c0*/  @!P2 FMUL R55, R55, 16777216 ;  /* 0x4b8000003737a820 */ /* 0x000fe20000400000 */
[----:B------:R-:W-:Y:S01]  /*36d0*/  @!P2 FMUL R40, R40, 16777216 ;  /* 0x4b8000002828a820 */ /* 0x000fe20000400000 */
[----:B------:R-:W-:-:S02]  /*36e0*/  ISETP.NE.AND P2, PT, R60, RZ, PT ;  /* 0x000000ff3c00720c */ /* 0x000fc40003f45270 */
[----:B------:R-:W-:Y:S01]  /*36f0*/  CS2R R60, SRZ ;  /* 0x00000000003c7805 */ /* 0x000fe2000001ff00 */
[----:B------:R-:W-:Y:S01]  /*3700*/  IMAD.WIDE R10, R41, 0x4, R10 ;  /* 0x00000004290a7825 */ /* 0x000fe200078e020a */
[----:B--2---:R-:W2:Y:S01]  /*3710*/  LDC.64 R16, c[0x0][0x238] ;  /* 0x00008e00ff107b82 */ /* 0x004ea20000000a00 */
[----:B------:R-:W4:Y:S01]  /*3720*/  @!P0 LDG.E.EL R62, desc[UR4][R8.64+-0x200] ;  /* 0xfffe0004083e8981 */ /* 0x000f22000c2e1900 */
[----:B------:R-:W-:-:S03]  /*3730*/  CS2R R58, SRZ ;  /* 0x00000000003a7805 */ /* 0x000fc6000001ff00 */
[----:B------:R-:W4:Y:S04]  /*3740*/  @!P0 LDG.E.EL R61, desc[UR4][R8.64+-0x200] ;  /* 0xfffe0004083d8981 */ /* 0x000f28000c2e1900 */
[----:B------:R-:W4:Y:S04]  /*3750*/  @!P0 LDG.E.EL R63, desc[UR4][R8.64+-0x200] ;  /* 0xfffe0004083f8981 */ /* 0x000f28000c2e1900 */
[----:B------:R1:W4:Y:S04]  /*3760*/  @!P0 LDG.E.EL R60, desc[UR4][R8.64+-0x200] ;  /* 0xfffe0004083c8981 */ /* 0x000328000c2e1900 */
[----:B------:R-:W4:Y:S04]  /*3770*/  @!P2 LDG.E.EL R75, desc[UR4][R10.64+-0x200] ;  /* 0xfffe00040a4ba981 */ /* 0x000f28000c2e1900 */
[----:B------:R-:W4:Y:S01]  /*3780*/  @!P2 LDG.E.EL R77, desc[UR4][R10.64+-0x200] ;  /* 0xfffe00040a4da981 */ /* 0x000f22000c2e1900 */
[----:B-1----:R-:W-:-:S03]  /*3790*/  IMAD.WIDE R8, R43, 0x4, R12 ;  /* 0x000000042b087825 */ /* 0x002fc600078e020c */
        /* <DEDUP_REMOVED lines=9> */
[----:B-1----:R-:W-:-:S03]  /*3830*/  CS2R R8, SRZ ;  /* 0x0000000000087805 */ /* 0x002fc6000001ff00 */
[----:B------:R-:W4:Y:S04]  /*3840*/  @!P2 LDG.E.EL R71, desc[UR4][R10.64+-0x200] ;  /* 0xfffe00040a47a981 */ /* 0x000f28000c2e1900 */
[----:B------:R1:W4:Y:S01]  /*3850*/  @!P2 LDG.E.EL R72, desc[UR4][R10.64+-0x200] ;  /* 0xfffe00040a48a981 */ /* 0x000322000c2e1900 */
[----:B0-----:R-:W-:Y:S01]  /*3860*/  IMAD.WIDE R12, R43, 0x4, R14 ;  /* 0x000000042b0c7825 */ /* 0x001fe200078e020e */
[----:B-1----:R-:W-:-:S03]  /*3870*/  CS2R R10, SRZ ;  /* 0x00000000000a7805 */ /* 0x002fc6000001ff00 */
[----:B------:R-:W-:Y:S01]  /*3880*/  IMAD.MOV.U32 R43, RZ, RZ, RZ ;  /* 0x000000ffff2b7224 */ /* 0x000fe200078e00ff */
[----:B------:R-:W4:Y:S01]  /*3890*/  @!P0 LDG.E.EL R65, desc[UR4][R12.64+-0x200] ;  /* 0xfffe00040c418981 */ /* 0x000f22000c2e1900 */
[----:B------:R-:W-:-:S03]  /*38a0*/  IMAD.WIDE R14, R41, 0x4, R14 ;  /* 0x00000004290e7825 */ /* 0x000fc600078e020e */
[----:B------:R-:W4:Y:S01]  /*38b0*/  @!P3 LDG.E.128 R8, desc[UR4][R26.64] ;  /* 0x000000041a08b981 */ /* 0x000f22000c1e1d00 */
[----:B--2---:R-:W-:-:S03]  /*38c0*/  IMAD.WIDE R30, R0, 0x4, R16 ;  /* 0x00000004001e7825 */ /* 0x004fc600078e0210 */
[----:B------:R-:W2:Y:S01]  /*38d0*/  @!P0 LDG.E.EL R64, desc[UR4][R12.64+-0x200] ;  /* 0xfffe00040c408981 */ /* 0x000ea2000c2e1900 */
[----:B------:R-:W-:-:S03]  /*38e0*/  IMAD.MOV.U32 R41, RZ, RZ, RZ ;  /* 0x000000ffff297224 */ /* 0x000fc600078e00ff */
[----:B------:R-:W2:Y:S04]  /*38f0*/  @!P0 LDG.E.EL R66, desc[UR4][R12.64+-0x200] ;  /* 0xfffe00040c428981 */ /* 0x000ea8000c2e1900 */
[----:B------:R0:W2:Y:S04]  /*3900*/  @!P0 LDG.E.EL R67, desc[UR4][R12.64+-0x200] ;  /* 0xfffe00040c438981 */ /* 0x0000a8000c2e1900 */
[----:B------:R-:W2:Y:S04]  /*3910*/  @!P2 LDG.E.EL R69, desc[UR4][R14.64+-0x200] ;  /* 0xfffe00040e45a981 */ /* 0x000ea8000c2e1900 */
[----:B------:R-:W2:Y:S01]  /*3920*/  @!P2 LDG.E.EL R43, desc[UR4][R14.64+-0x200] ;  /* 0xfffe00040e2ba981 */ /* 0x000ea2000c2e1900 */
[----:B0-----:R-:W-:-:S03]  /*3930*/  CS2R R12, SRZ ;  /* 0x00000000000c7805 */ /* 0x001fc6000001ff00 */
[----:B------:R-:W2:Y:S04]  /*3940*/  @!P2 LDG.E.EL R76, desc[UR4][R14.64+-0x200] ;  /* 0xfffe00040e4ca981 */ /* 0x000ea8000c2e1900 */
[----:B------:R0:W2:Y:S04]  /*3950*/  @!P2 LDG.E.EL R79, desc[UR4][R14.64+-0x200] ;  /* 0xfffe00040e4fa981 */ /* 0x0000a8000c2e1900 */
[----:B------:R1:W2:Y:S01]  /*3960*/  @!P3 LDG.E.EL R41, desc[UR4][R28.64+-0x500] ;  /* 0xfffb00041c29b981 */ /* 0x0002a2000c2e1900 */
[----:B0-----:R-:W-:-:S06]  /*3970*/  CS2R R14, SRZ ;  /* 0x00000000000e7805 */ /* 0x001fcc000001ff00 */
[----:B------:R0:W2:Y:S01]  /*3980*/  @!P2 LDG.E.128 R12, desc[UR4][R30.64] ;  /* 0x000000041e0ca981 */ /* 0x0000a2000c1e1d00 */
[----:B---3--:R-:W-:Y:S01]  /*3990*/  FMUL R44, R44, R19 ;  /* 0x000000132c2c7220 */ /* 0x008fe20000400000 */
[----:B------:R-:W-:Y:S01]  /*39a0*/  IMAD.WIDE R26, R2, 0x4, R16 ;  /* 0x00000004021a7825 */ /* 0x000fe200078e0210 */
[----:B------:R-:W-:Y:S02]  /*39b0*/  CS2R R16, SRZ ;  /* 0x0000000000107805 */ /* 0x000fe4000001ff00 */
[----:B------:R-:W-:-:S06]  /*39c0*/  CS2R R18, SRZ ;  /* 0x0000000000127805 */ /* 0x000fcc000001ff00 */
[----:B------:R3:W2:Y:S01]  /*39d0*/  @!P0 LDG.E.128 R16, desc[UR4][R26.64] ;  /* 0x000000041a108981 */ /* 0x0006a2000c1e1d00 */
[----:B------:R-:W-:Y:S01]  /*39e0*/  @!P6 FMUL R92, R92, 16777216 ;  /* 0x4b8000005c5ce820 */ /* 0x000fe20000400000 */
[----:B------:R-:W0:Y:S08]  /*39f0*/  MUFU.RCP R0, R91 ;  /* 0x0000005b00007308 */ /* 0x000e300000001000 */
[----:B-1----:R-:W1:Y:S08]  /*3a00*/  MUFU.RCP R29, R52 ;  /* 0x00000034001d7308 */ /* 0x002e700000001000 */
[----:B------:R-:W1:Y:S08]  /*3a10*/  MUFU.RCP R92, R92 ;  /* 0x0000005c005c7308 */ /* 0x000e700000001000 */
[----:B------:R-:W3:Y:S01]  /*3a20*/  MUFU.RCP R33, R90 ;  /* 0x0000005a00217308 */ /* 0x000ee20000001000 */
[----:B0-----:R-:W-:-:S07]  /*3a30*/  FMUL R83, R0, R83 ;  /* 0x0000005300537220 */ /* 0x001fce0000400000 */
[----:B------:R-:W0:Y:S01]  /*3a40*/  MUFU.RCP R54, R54 ;  /* 0x0000003600367308 */ /* 0x000e220000001000 */
[----:B-----5:R-:W-:Y:S01]  /*3a50*/  SEL R89, R89, RZ, !P3 ;  /* 0x000000ff59597207 */ /* 0x020fe20005800000 */
[----:B------:R-:W-:Y:S01]  /*3a60*/  @!P6 FMUL R81, R81, 16777216 ;  /* 0x4b8000005151e820 */ /* 0x000fe20000400000 */
[----:B-1----:R-:W-:Y:S01]  /*3a70*/  FMUL R28, R29, R22 ;  /* 0x000000161d1c7220 */ /* 0x002fe20000400000 */
[----:B------:R-:W-:-:S04]  /*3a80*/  SEL R85, R85, RZ, !P3 ;  /* 0x000000ff55557207 */ /* 0x000fc80005800000 */
[----:B------:R-:W1:Y:S01]  /*3a90*/  MUFU.RCP R31, R84 ;  /* 0x00000054001f7308 */ /* 0x000e620000001000 */
[----:B------:R-:W-:Y:S01]  /*3aa0*/  SEL R22, R45, RZ, !P3 ;  /* 0x000000ff2d167207 */ /* 0x000fe20005800000 */
[----:B------:R-:W-:Y:S01]  /*3ab0*/  FMUL R81, R92, R81 ;  /* 0x000000515c517220 */ /* 0x000fe20000400000 */
[----:B---3--:R-:W-:Y:S01]  /*3ac0*/  FMUL R33, R33, R74 ;  /* 0x0000004a21217220 */ /* 0x008fe20000400000 */
[----:B------:R-:W-:-:S04]  /*3ad0*/  SEL R95, R95, RZ, !P3 ;  /* 0x000000ff5f5f7207 */ /* 0x000fc80005800000 */
[----:B------:R-:W3:Y:S01]  /*3ae0*/  MUFU.RCP R82, R82 ;  /* 0x0000005200527308 */ /* 0x000ee20000001000 */
[----:B0-----:R-:W-:Y:S01]  /*3af0*/  FMUL R27, R54, R23 ;  /* 0x00000017361b7220 */ /* 0x001fe20000400000 */
[----:B------:R-:W-:Y:S02]  /*3b00*/  SEL R23, R93, RZ, !P3 ;  /* 0x000000ff5d177207 */ /* 0x000fe40005800000 */
[----:B------:R-:W-:Y:S01]  /*3b10*/  SEL R26, R97, RZ, !P3 ;  /* 0x000000ff611a7207 */ /* 0x000fe20005800000 */
[----:B-1----:R-:W-:Y:S01]  /*3b20*/  FMUL R70, R31, R70 ;  /* 0x000000461f467220 */ /* 0x002fe20000400000 */
[----:B------:R-:W-:Y:S01]  /*3b30*/  SEL R31, R96, RZ, !P3 ;  /* 0x000000ff601f7207 */ /* 0x000fe20005800000 */
[----:B---3--:R-:W-:Y:S01]  /*3b40*/  FMUL R53, R82, R53 ;  /* 0x0000003552357220 */ /* 0x008fe20000400000 */
[C---:B------:R-:W-:Y:S01]  /*3b50*/  FSETP.GEU.AND P6, PT, R51.reuse, RZ, PT ;  /* 0x000000ff3300720b */ /* 0x040fe20003fce000 */
[----:B------:R-:W0:Y:S03]  /*3b60*/  MUFU.RCP R55, R55 ;  /* 0x0000003700377308 */ /* 0x000e260000001000 */
[----:B------:R-:W-:-:S05]  /*3b70*/  FSEL R51, R51, RZ, P6 ;  /* 0x000000ff33337208 */ /* 0x000fca0003000000 */
[----:B------:R-:W1:Y:S01]  /*3b80*/  MUFU.RCP R42, R42 ;  /* 0x0000002a002a7308 */ /* 0x000e620000001000 */
[----:B0-----:R-:W-:Y:S01]  /*3b90*/  FMUL R29, R55, R40 ;  /* 0x00000028371d7220 */ /* 0x001fe20000400000 */
[----:B-1----:R-:W-:Y:S01]  /*3ba0*/  FMUL R21, R42, R21 ;  /* 0x000000152a157220 */ /* 0x002fe20000400000 */
[----:B----4-:R-:W-:Y:S02]  /*3bb0*/  SEL R62, R62, RZ, !P0 ;  /* 0x000000ff3e3e7207 */ /* 0x010fe40004000000 */
[----:B------:R-:W-:Y:S02]  /*3bc0*/  SEL R77, R77, RZ, !P2 ;  /* 0x000000ff4d4d7207 */ /* 0x000fe40005000000 */
[----:B------:R-:W-:Y:S02]  /*3bd0*/  SEL R0, R11, RZ, !P3 ;  /* 0x000000ff0b007207 */ /* 0x000fe40005800000 */
[----:B------:R-:W-:Y:S02]  /*3be0*/  SEL R2, R10, RZ, !P3 ;  /* 0x000000ff0a027207 */ /* 0x000fe40005800000 */
[----:B------:R-:W-:-:S02]  /*3bf0*/  SEL R10, R9, RZ, !P3 ;  /* 0x000000ff090a7207 */ /* 0x000fc40005800000 */
[----:B------:R-:W-:Y:S02]  /*3c00*/  SEL R11, R88, RZ, !P3 ;  /* 0x000000ff580b7207 */ /* 0x000fe40005800000 */
[----:B------:R-:W-:Y:S01]  /*3c10*/  SEL R9, R8, RZ, !P3 ;  /* 0x000000ff08097207 */ /* 0x000fe20005800000 */
[----:B------:R-:W-:Y:S01]  /*3c20*/  FADD R0, R0, -R89 ;  /* 0x8000005900007221 */ /* 0x000fe20000000000 */
[----:B------:R-:W-:Y:S01]  /*3c30*/  FADD R8, R10, -R85 ;  /* 0x800000550a087221 */ /* 0x000fe20000000000 */
[----:B------:R-:W-:Y:S02]  /*3c40*/  FADD R2, R2, -R11 ;  /* 0x8000000b02027221 */ /* 0x000fe40000000000 */
[----:B------:R-:W-:Y:S01]  /*3c50*/  FADD R9, R9, -R22 ;  /* 0x8000001609097221 */ /* 0x000fe20000000000 */
[----:B------:R-:W-:Y:S01]  /*3c60*/  SEL R22, R98, RZ, !P3 ;  /* 0x000000ff62167207 */ /* 0x000fe20005800000 */
[----:B------:R-:W-:Y:S01]  /*3c70*/  FMUL R0, R81, R0 ;  /* 0x0000000051007220 */ /* 0x000fe20000400000 */
[----:B------:R-:W-:Y:S01]  /*3c80*/  SEL R11, R94, RZ, !P3 ;  /* 0x000000ff5e0b7207 */ /* 0x000fe20005800000 */
[----:B------:R-:W-:Y:S01]  /*3c90*/  FMUL R2, R83, R2 ;  /* 0x0000000253027220 */ /* 0x000fe20000400000 */
[----:B------:R-:W-:Y:S01]  /*3ca0*/  SEL R10, R32, RZ, !P3 ;  /* 0x000000ff200a7207 */ /* 0x000fe20005800000 */
[----:B------:R-:W-:Y:S01]  /*3cb0*/  FMUL R8, R33, R8 ;  /* 0x0000000821087220 */ /* 0x000fe20000400000 */
[----:B------:R-:W-:-:S03]  /*3cc0*/  FFMA R22, R95, R0, R22 ;  /* 0x000000005f167223 */ /* 0x000fc60000000016 */
[----:B------:R-:W-:Y:S01]  /*3cd0*/  FFMA R10, R11, R2, R10 ;  /* 0x000000020b0a7223 */ /* 0x000fe2000000000a */
[----:B------:R-:W-:Y:S01]  /*3ce0*/  FFMA R23, R23, R8, R26 ;  /* 0x0000000817177223 */ /* 0x000fe2000000001a */
[----:B------:R-:W-:Y:S01]  /*3cf0*/  FMUL R9, R70, R9 ;  /* 0x0000000946097220 */ /* 0x000fe20000400000 */
[----:B--2---:R-:W-:Y:S02]  /*3d00*/  SEL R26, R43, RZ, !P2 ;  /* 0x000000ff2b1a7207 */ /* 0x004fe40005000000 */
[----:B------:R-:W-:Y:S02]  /*3d10*/  SEL R0, R15, RZ, !P2 ;  /* 0x000000ff0f007207 */ /* 0x000fe40005000000 */
[----:B------:R-:W-:Y:S02]  /*3d20*/  SEL R11, R12, RZ, !P2 ;  /* 0x000000ff0c0b7207 */ /* 0x000fe40005000000 */
[----:B------:R-:W-:Y:S02]  /*3d30*/  SEL R8, R13, RZ, !P2 ;  /* 0x000000ff0d087207 */ /* 0x000fe40005000000 */
[----:B------:R-:W-:-:S02]  /*3d40*/  SEL R15, R78, RZ, !P2 ;  /* 0x000000ff4e0f7207 */ /* 0x000fc40005000000 */
[----:B------:R-:W-:Y:S02]  /*3d50*/  SEL R2, R14, RZ, !P2 ;  /* 0x000000ff0e027207 */ /* 0x000fe40005000000 */
[----:B------:R-:W-:Y:S02]  /*3d60*/  SEL R12, R41, RZ, !P3 ;  /* 0x000000ff290c7207 */ /* 0x000fe40005800000 */
[----:B------:R-:W-:Y:S02]  /*3d70*/  SEL R13, R80, RZ, !P2 ;  /* 0x000000ff500d7207 */ /* 0x000fe40005000000 */
[----:B------:R-:W-:Y:S01]  /*3d80*/  SEL R14, R75, RZ, !P2 ;  /* 0x000000ff4b0e7207 */ /* 0x000fe20005000000 */
[----:B------:R-:W-:Y:S01]  /*3d90*/  FADD R0, R0, -R15 ;  /* 0x8000000f00007221 */ /* 0x000fe20000000000 */
[----:B------:R-:W-:Y:S01]  /*3da0*/  FADD R8, R8, -R77 ;  /* 0x8000004d08087221 */ /* 0x000fe20000000000 */
[----:B------:R-:W-:Y:S01]  /*3db0*/  FFMA R12, R12, R9, R31 ;  /* 0x000000090c0c7223 */ /* 0x000fe2000000001f */
[----:B------:R-:W-:Y:S01]  /*3dc0*/  FADD R2, R2, -R13 ;  /* 0x8000000d02027221 */ /* 0x000fe20000000000 */
[----:B------:R-:W-:Y:S01]  /*3dd0*/  FADD R9, R11, -R14 ;  /* 0x8000000e0b097221 */ /* 0x000fe20000000000 */
[----:B------:R-:W-:Y:S01]  /*3de0*/  SEL R13, R73, RZ, !P2 ;  /* 0x000000ff490d7207 */ /* 0x000fe20005000000 */
[----:B------:R-:W-:Y:S01]  /*3df0*/  FMUL R0, R53, R0 ;  /* 0x0000000035007220 */ /* 0x000fe20000400000 */
[----:B------:R-:W-:Y:S01]  /*3e00*/  SEL R11, R72, RZ, !P2 ;  /* 0x000000ff480b7207 */ /* 0x000fe20005000000 */
[----:B------:R-:W-:Y:S01]  /*3e10*/  FMUL R8, R27, R8 ;  /* 0x000000081b087220 */ /* 0x000fe20000400000 */
[----:B------:R-:W-:-:S03]  /*3e20*/  SEL R14, R79, RZ, !P2 ;  /* 0x000000ff4f0e7207 */ /* 0x000fc60005000000 */
[----:B------:R-:W-:Y:S01]  /*3e30*/  FFMA R13, R13, R8, R26 ;  /* 0x000000080d0d7223 */ /* 0x000fe2000000001a */
[----:B------:R-:W-:Y:S01]  /*3e40*/  SEL R8, R61, RZ, !P0 ;  /* 0x000000ff3d087207 */ /* 0x000fe20004000000 */
[----:B------:R-:W-:Y:S01]  /*3e50*/  FFMA R14, R11, R0, R14 ;  /* 0x000000000b0e7223 */ /* 0x000fe2000000000e */
[----:B------:R-:W-:Y:S01]  /*3e60*/  SEL R11, R16, RZ, !P0 ;  /* 0x000000ff100b7207 */ /* 0x000fe20004000000 */
[----:B------:R-:W-:Y:S01]  /*3e70*/  FMUL R9, R28, R9 ;  /* 0x000000091c097220 */ /* 0x000fe20000400000 */
[----:B------:R-:W-:Y:S02]  /*3e80*/  SEL R16, R68, RZ, !P2 ;  /* 0x000000ff44107207 */ /* 0x000fe40005000000 */
[----:B------:R-:W-:Y:S01]  /*3e90*/  SEL R69, R69, RZ, !P2 ;  /* 0x000000ff45457207 */ /* 0x000fe20005000000 */
[----:B------:R-:W-:Y:S01]  /*3ea0*/  FADD R11, R11, -R8 ;  /* 0x800000080b0b7221 */ /* 0x000fe20000000000 */
[----:B------:R-:W-:Y:S02]  /*3eb0*/  SEL R17, R17, RZ, !P0 ;  /* 0x000000ff11117207 */ /* 0x000fe40004000000 */
[----:B------:R-:W-:Y:S01]  /*3ec0*/  SHF.R.U32.HI R8, RZ, 0x3, R20 ;  /* 0x00000003ff087819 */ /* 0x000fe20000011614 */
[----:B------:R-:W-:Y:S01]  /*3ed0*/  FFMA R16, R16, R9, R69 ;  /* 0x0000000910107223 */ /* 0x000fe20000000045 */
[----:B------:R-:W-:Y:S01]  /*3ee0*/  FSETP.GEU.AND P6, PT, R12, RZ, PT ;  /* 0x000000ff0c00720b */ /* 0x000fe20003fce000 */
[----:B------:R-:W-:Y:S01]  /*3ef0*/  FADD R9, R17, -R62 ;  /* 0x8000003e11097221 */ /* 0x000fe20000000000 */
[----:B------:R-:W-:-:S02]  /*3f00*/  LOP3.LUT R17, R8, 0x1, RZ, 0xc0, !PT ;  /* 0x0000000108117812 */ /* 0x000fc400078ec0ff */
[----:B------:R-:W-:Y:S01]  /*3f10*/  FSEL R8, R12, RZ, P6 ;  /* 0x000000ff0c087208 */ /* 0x000fe20003000000 */
[----:B------:R-:W-:Y:S01]  /*3f20*/  FMUL R44, R44, R9 ;  /* 0x000000092c2c7220 */ /* 0x000fe20000400000 */
[----:B------:R-:W-:Y:S02]  /*3f30*/  ISETP.NE.U32.AND P6, PT, R17, 0x1, PT ;  /* 0x000000011100780c */ /* 0x000fe40003fc5070 */
[----:B------:R-:W-:Y:S02]  /*3f40*/  SHF.R.U32.HI R9, RZ, 0x2, R20 ;  /* 0x00000002ff097819 */ /* 0x000fe40000011614 */
[----:B------:R-:W-:Y:S02]  /*3f50*/  FSEL R50, R50, RZ, P6 ;  /* 0x000000ff32327208 */ /* 0x000fe40003000000 */
[----:B------:R-:W-:Y:S02]  /*3f60*/  FSETP.GEU.AND P6, PT, R23, RZ, PT ;  /* 0x000000ff1700720b */ /* 0x000fe40003fce000 */
[----:B------:R-:W-:-:S02]  /*3f70*/  LOP3.LUT R12, R9, 0x1, RZ, 0xc0, !PT ;  /* 0x00000001090c7812 */ /* 0x000fc400078ec0ff */
[----:B------:R-:W-:Y:S02]  /*3f80*/  FSEL R9, R23, RZ, P6 ;  /* 0x000000ff17097208 */ /* 0x000fe40003000000 */
[----:B------:R-:W-:Y:S01]  /*3f90*/  ISETP.NE.U32.AND P6, PT, R12, 0x1, PT ;  /* 0x000000010c00780c */ /* 0x000fe20003fc5070 */
[----:B------:R-:W-:Y:S01]  /*3fa0*/  FMUL R2, R29, R2 ;  /* 0x000000021d027220 */ /* 0x000fe20000400000 */
[----:B------:R-:W-:Y:S02]  /*3fb0*/  SEL R15, R71, RZ, !P2 ;  /* 0x000000ff470f7207 */ /* 0x000fe40005000000 */
[----:B------:R-:W-:Y:S02]  /*3fc0*/  SEL R76, R76, RZ, !P2 ;  /* 0x000000ff4c4c7207 */ /* 0x000fe40005000000 */
[----:B------:R-:W-:Y:S02]  /*3fd0*/  SHF.R.U32.HI R12, RZ, 0x1, R20 ;  /* 0x00000001ff0c7819 */ /* 0x000fe40000011614 */
[----:B------:R-:W-:Y:S01]  /*3fe0*/  FSEL R49, R49, RZ, P6 ;  /* 0x000000ff31317208 */ /* 0x000fe20003000000 */
[----:B------:R-:W-:Y:S01]  /*3ff0*/  FFMA R15, R15, R2, R76 ;  /* 0x000000020f0f7223 */ /* 0x000fe2000000004c */
[----:B------:R-:W-:-:S02]  /*4000*/  FSETP.GEU.AND P6, PT, R10, RZ, PT ;  /* 0x000000ff0a00720b */ /* 0x000fc40003fce000 */
[----:B------:R-:W-:Y:S02]  /*4010*/  LOP3.LUT R12, R12, 0x1, RZ, 0xc0, !PT ;  /* 0x000000010c0c7812 */ /* 0x000fe400078ec0ff */
[----:B------:R-:W-:Y:S02]  /*4020*/  SEL R2, R18, RZ, !P0 ;  /* 0x000000ff12027207 */ /* 0x000fe40004000000 */
[----:B------:R-:W-:Y:S02]  /*4030*/  SEL R63, R63, RZ, !P0 ;  /* 0x000000ff3f3f7207 */ /* 0x000fe40004000000 */
[----:B------:R-:W-:Y:S02]  /*4040*/  SEL R0, R19, RZ, !P0 ;  /* 0x000000ff13007207 */ /* 0x000fe40004000000 */
[----:B------:R-:W-:Y:S01]  /*4050*/  FSEL R10, R10, RZ, P6 ;  /* 0x000000ff0a0a7208 */ /* 0x000fe20003000000 */
[----:B------:R-:W-:Y:S01]  /*4060*/  FMUL R11, R24, R11 ;  /* 0x0000000b180b7220 */ /* 0x000fe20000400000 */
[----:B------:R-:W-:-:S02]  /*4070*/  SEL R19, R60, RZ, !P0 ;  /* 0x000000ff3c137207 */ /* 0x000fc40004000000 */
[----:B------:R-:W-:Y:S02]  /*4080*/  SEL R58, R58, RZ, !P0 ;  /* 0x000000ff3a3a7207 */ /* 0x000fe40004000000 */
[----:B------:R-:W-:Y:S02]  /*4090*/  SEL R65, R65, RZ, !P0 ;  /* 0x000000ff41417207 */ /* 0x000fe40004000000 */
[----:B------:R-:W-:Y:S01]  /*40a0*/  ISETP.NE.U32.AND P6, PT, R12, 0x1, PT ;  /* 0x000000010c00780c */ /* 0x000fe20003fc5070 */
[----:B------:R-:W-:Y:S01]  /*40b0*/  FADD R2, R2, -R63 ;  /* 0x8000003f02027221 */ /* 0x000fe20000000000 */
[----:B------:R-:W-:Y:S02]  /*40c0*/  SEL R17, R56, RZ, !P0 ;  /* 0x000000ff38117207 */ /* 0x000fe40004000000 */
[----:B------:R-:W-:Y:S01]  /*40d0*/  SEL R64, R64, RZ, !P0 ;  /* 0x000000ff40407207 */ /* 0x000fe20004000000 */
[----:B------:R-:W-:Y:S01]  /*40e0*/  FADD R0, R0, -R19 ;  /* 0x8000001300007221 */ /* 0x000fe20000000000 */
[----:B------:R-:W-:Y:S01]  /*40f0*/  FSEL R34, R34, RZ, P6 ;  /* 0x000000ff22227208 */ /* 0x000fe20003000000 */
[----:B------:R-:W-:Y:S01]  /*4100*/  FFMA R12, R58, R11, R65 ;  /* 0x0000000b3a0c7223 */ /* 0x000fe20000000041 */
[----:B------:R-:W-:Y:S01]  /*4110*/  SEL R57, R57, RZ, !P0 ;  /* 0x000000ff39397207 */ /* 0x000fe20004000000 */
[----:B------:R-:W-:Y:S01]  /*4120*/  FMUL R2, R25, R2 ;  /* 0x0000000219027220 */ /* 0x000fe20000400000 */
[----:B------:R-:W-:-:S02]  /*4130*/  SEL R66, R66, RZ, !P0 ;  /* 0x000000ff42427207 */ /* 0x000fc40004000000 */
[C---:B------:R-:W-:Y:S01]  /*4140*/  FSETP.GEU.AND P6, PT, R22.reuse, RZ, PT ;  /* 0x000000ff1600720b */ /* 0x040fe20003fce000 */
[----:B------:R-:W-:Y:S01]  /*4150*/  FFMA R44, R17, R44, R64 ;  /* 0x0000002c112c7223 */ /* 0x000fe20000000040 */
[----:B------:R-:W-:Y:S01]  /*4160*/  SEL R59, R59, RZ, !P0 ;  /* 0x000000ff3b3b7207 */ /* 0x000fe20004000000 */
[----:B------:R-:W-:Y:S01]  /*4170*/  FMUL R0, R21, R0 ;  /* 0x0000000015007220 */ /* 0x000fe20000400000 */
[----:B------:R-:W-:Y:S01]  /*4180*/  SEL R18, R67, RZ, !P0 ;  /* 0x000000ff43127207 */ /* 0x000fe20004000000 */
[----:B------:R-:W-:Y:S01]  /*4190*/  FFMA R2, R57, R2, R66 ;  /* 0x0000000239027223 */ /* 0x000fe20000000042 */
[----:B------:R-:W-:Y:S02]  /*41a0*/  FSEL R11, R22, RZ, P6 ;  /* 0x000000ff160b7208 */ /* 0x000fe40003000000 */
[----:B------:R-:W-:Y:S01]  /*41b0*/  FSETP.GEU.AND P6, PT, R12, RZ, PT ;  /* 0x000000ff0c00720b */ /* 0x000fe20003fce000 */
[----:B------:R-:W-:Y:S01]  /*41c0*/  FFMA R0, R59, R0, R18 ;  /* 0x000000003b007223 */ /* 0x000fe20000000012 */
[----:B------:R-:W-:-:S02]  /*41d0*/  @P3 FSEL R8, R50, RZ, P5 ;  /* 0x000000ff32083208 */ /* 0x000fc40002800000 */
[----:B------:R-:W-:Y:S02]  /*41e0*/  @P3 FSEL R9, R49, RZ, P5 ;  /* 0x000000ff31093208 */ /* 0x000fe40002800000 */
[----:B------:R-:W-:Y:S02]  /*41f0*/  @P3 FSEL R10, R34, RZ, P5 ;  /* 0x000000ff220a3208 */ /* 0x000fe40002800000 */
[----:B------:R-:W-:Y:S02]  /*4200*/  @P3 FSEL R11, R51, RZ, P5 ;  /* 0x000000ff330b3208 */ /* 0x000fe40002800000 */
[----:B------:R-:W-:Y:S02]  /*4210*/  FSETP.GEU.AND P5, PT, R44, RZ, PT ;  /* 0x000000ff2c00720b */ /* 0x000fe40003fae000 */
[----:B------:R-:W-:Y:S02]  /*4220*/  @!P0 FSEL R4, R12, RZ, P6 ;  /* 0x000000ff0c048208 */ /* 0x000fe40003000000 */
[----:B------:R-:W-:-:S02]  /*4230*/  FSETP.GEU.AND P6, PT, R2, RZ, PT ;  /* 0x000000ff0200720b */ /* 0x000fc40003fce000 */
[----:B------:R-:W-:Y:S02]  /*4240*/  @!P0 FSEL R5, R44, RZ, P5 ;  /* 0x000000ff2c058208 */ /* 0x000fe40002800000 */
[----:B------:R-:W-:Y:S02]  /*4250*/  SHF.R.U32.HI R12, RZ, 0xe, R20 ;  /* 0x0000000eff0c7819 */ /* 0x000fe40000011614 */
[----:B------:R-:W-:Y:S02]  /*4260*/  FSETP.GEU.AND P5, PT, R0, RZ, PT ;  /* 0x000000ff0000720b */ /* 0x000fe40003fae000 */
[----:B------:R-:W-:Y:S02]  /*4270*/  @!P0 FSEL R6, R2, RZ, P6 ;  /* 0x000000ff02068208 */ /* 0x000fe40003000000 */
[----:B------:R-:W-:Y:S02]  /*4280*/  FSETP.GEU.AND P6, PT, R16, RZ, PT ;  /* 0x000000ff1000720b */ /* 0x000fe40003fce000 */
[----:B------:R-:W-:-:S02]  /*4290*/  LOP3.LUT R12, R12, 0x1, RZ, 0xc0, !PT ;  /* 0x000000010c0c7812 */ /* 0x000fc400078ec0ff */
[----:B------:R-:W-:Y:S02]  /*42a0*/  @!P0 FSEL R7, R0, RZ, P5 ;  /* 0x000000ff00078208 */ /* 0x000fe40002800000 */
[----:B------:R-:W-:Y:S02]  /*42b0*/  FSETP.GEU.AND P5, PT, R13, RZ, PT ;  /* 0x000000ff0d00720b */ /* 0x000fe40003fae000 */
[----:B------:R-:W-:Y:S02]  /*42c0*/  @!P2 FSEL R8, R16, RZ, P6 ;  /* 0x000000ff1008a208 */ /* 0x000fe40003000000 */
[----:B------:R-:W-:Y:S02]  /*42d0*/  FSETP.GEU.AND P6, PT, R15, RZ, PT ;  /* 0x000000ff0f00720b */ /* 0x000fe40003fce000 */
[----:B------:R-:W-:Y:S02]  /*42e0*/  SHF.R.U32.HI R0, RZ, 0xd, R20 ;  /* 0x0000000dff007819 */ /* 0x000fe40000011614 */
[----:B------:R-:W-:-:S02]  /*42f0*/  ISETP.NE.U32.AND P0, PT, R12, 0x1, PT ;  /* 0x000000010c00780c */ /* 0x000fc40003f05070 */
[----:B------:R-:W-:Y:S02]  /*4300*/  @!P2 FSEL R9, R13, RZ, P5 ;  /* 0x000000ff0d09a208 */ /* 0x000fe40002800000 */
[----:B------:R-:W0:Y:S01]  /*4310*/  LDC.64 R12, c[0x0][0x2b0] ;  /* 0x0000ac00ff0c7b82 */ /* 0x000e220000000a00 */
[----:B------:R-:W-:Y:S02]  /*4320*/  @!P2 FSEL R10, R15, RZ, P6 ;  /* 0x000000ff0f0aa208 */ /* 0x000fe40003000000 */
[----:B------:R-:W-:Y:S02]  /*4330*/  LOP3.LUT R0, R0, 0x1, RZ, 0xc0, !PT ;  /* 0x0000000100007812 */ /* 0x000fe400078ec0ff */
[--C-:B------:R-:W-:Y:S02]  /*4340*/  SHF.R.U32.HI R2, RZ, 0x9, R20.reuse ;  /* 0x00000009ff027819 */ /* 0x100fe40000011614 */
[----:B------:R-:W-:Y:S02]  /*4350*/  SHF.R.U32.HI R15, RZ, 0x8, R20 ;  /* 0x00000008ff0f7819 */ /* 0x000fe40000011614 */
[----:B------:R-:W-:-:S02]  /*4360*/  FSETP.GEU.AND P6, PT, R14, RZ, PT ;  /* 0x000000ff0e00720b */ /* 0x000fc40003fce000 */
[----:B------:R-:W-:Y:S02]  /*4370*/  ISETP.NE.U32.AND P5, PT, R0, 0x1, PT ;  /* 0x000000010000780c */ /* 0x000fe40003fa5070 */
[----:B------:R-:W-:Y:S02]  /*4380*/  LOP3.LUT R0, R2, 0x1, RZ, 0xc0, !PT ;  /* 0x0000000102007812 */ /* 0x000fe400078ec0ff */
[----:B------:R-:W-:Y:S02]  /*4390*/  LOP3.LUT R15, R15, 0x1, RZ, 0xc0, !PT ;  /* 0x000000010f0f7812 */ /* 0x000fe400078ec0ff */
[----:B------:R-:W-:Y:S02]  /*43a0*/  SHF.R.U32.HI R2, RZ, 0xa, R20 ;  /* 0x0000000aff027819 */ /* 0x000fe40000011614 */
[----:B------:R-:W-:Y:S02]  /*43b0*/  @!P2 FSEL R11, R14, RZ, P6 ;  /* 0x000000ff0e0ba208 */ /* 0x000fe40003000000 */
[----:B------:R-:W-:-:S02]  /*43c0*/  ISETP.NE.U32.AND P6, PT, R0, 0x1, PT ;  /* 0x000000010000780c */ /* 0x000fc40003fc5070 */
[----:B------:R-:W-:Y:S02]  /*43d0*/  ISETP.NE.U32.AND P2, PT, R15, 0x1, PT ;  /* 0x000000010f00780c */ /* 0x000fe40003f45070 */
[--C-:B------:R-:W-:Y:S02]  /*43e0*/  SHF.R.U32.HI R17, RZ, 0xf, R20.reuse ;  /* 0x0000000fff117819 */ /* 0x100fe40000011614 */
[--C-:B------:R-:W-:Y:S02]  /*43f0*/  SHF.R.U32.HI R0, RZ, 0xb, R20.reuse ;  /* 0x0000000bff007819 */ /* 0x100fe40000011614 */
[----:B------:R-:W-:Y:S02]  /*4400*/  LOP3.LUT R2, R2, 0x1, RZ, 0xc0, !PT ;  /* 0x0000000102027812 */ /* 0x000fe400078ec0ff */
[----:B------:R-:W-:Y:S02]  /*4410*/  SHF.R.U32.HI R20, RZ, 0xc, R20 ;  /* 0x0000000cff147819 */ /* 0x000fe40000011614 */
[----:B------:R-:W-:-:S02]  /*4420*/  @!P4 FSEL R4, R36, RZ, P2 ;  /* 0x000000ff2404c208 */ /* 0x000fc40001000000 */
[----:B------:R-:W-:Y:S02]  /*4430*/  ISETP.NE.U32.AND P2, PT, R2, 0x1, PT ;  /* 0x000000010200780c */ /* 0x000fe40003f45070 */
[----:B------:R-:W-:Y:S02]  /*4440*/  LOP3.LUT R17, R17, 0x1, RZ, 0xc0, !PT ;  /* 0x0000000111117812 */ /* 0x000fe400078ec0ff */
[----:B------:R-:W-:Y:S02]  /*4450*/  LOP3.LUT R0, R0, 0x1, RZ, 0xc0, !PT ;  /* 0x0000000100007812 */ /* 0x000fe400078ec0ff */
[----:B------:R-:W-:Y:S02]  /*4460*/  LOP3.LUT R20, R20, 0x1, RZ, 0xc0, !PT ;  /* 0x0000000114147812 */ /* 0x000fe400078ec0ff */
[----:B------:R-:W-:Y:S02]  /*4470*/  @!P4 FSEL R5, R35, RZ, P6 ;  /* 0x000000ff2305c208 */ /* 0x000fe40003000000 */
[----:B------:R-:W-:-:S02]  /*4480*/  @!P4 FSEL R6, R39, RZ, P2 ;  /* 0x000000ff2706c208 */ /* 0x000fc40001000000 */
[----:B------:R-:W-:Y:S02]  /*4490*/  ISETP.NE.U32.AND P3, PT, R17, 0x1, PT ;  /* 0x000000011100780c */ /* 0x000fe40003f65070 */
[----:B------:R-:W-:Y:S02]  /*44a0*/  ISETP.NE.U32.AND P6, PT, R0, 0x1, PT ;  /* 0x000000010000780c */ /* 0x000fe40003fc5070 */
[----:B------:R-:W-:Y:S01]  /*44b0*/  ISETP.NE.U32.AND P2, PT, R20, 0x1, PT ;  /* 0x000000011400780c */ /* 0x000fe20003f45070 */
[----:B0-----:R-:W-:Y:S01]  /*44c0*/  IMAD.WIDE R2, R3, 0x4, R12 ;  /* 0x0000000403027825 */ /* 0x001fe200078e020c */
[----:B------:R-:W-:Y:S02]  /*44d0*/  @!P1 FSEL R11, R46, RZ, P3 ;  /* 0x000000ff2e0b9208 */ /* 0x000fe40001800000 */
[----:B------:R-:W-:Y:S02]  /*44e0*/  @!P4 FSEL R7, R38, RZ, P6 ;  /* 0x000000ff2607c208 */ /* 0x000fe40003000000 */
[----:B------:R-:W-:-:S02]  /*44f0*/  @!P1 FSEL R8, R37, RZ, P2 ;  /* 0x000000ff25089208 */ /* 0x000fc40001000000 */
[----:B------:R-:W-:Y:S02]  /*4500*/  @!P1 FSEL R9, R48, RZ, P5 ;  /* 0x000000ff30099208 */ /* 0x000fe40002800000 */
[----:B------:R-:W-:Y:S01]  /*4510*/  @!P1 FSEL R10, R47, RZ, P0 ;  /* 0x000000ff2f0a9208 */ /* 0x000fe20000000000 */
[----:B------:R-:W-:Y:S04]  /*4520*/  STG.E.128 desc[UR4][R2.64], R4 ;  /* 0x0000000402007986 */ /* 0x000fe8000c101d04 */
[----:B------:R-:W-:Y:S01]  /*4530*/  STG.E.128 desc[UR4][R2.64+0x800], R8 ;  /* 0x0008000802007986 */ /* 0x000fe2000c101d04 */
[----:B------:R-:W-:Y:S05]  /*4540*/  EXIT ;  /* 0x000000000000794d */ /* 0x000fea0003800000 */
.L_x_0:
[----:B------:R-:W-:-:S00]  /*4550*/  BRA `(.L_x_0) ;  /* 0xfffffffc00fc7947 */ /* 0x000fc0000383ffff */
[----:B------:R-:W-:-:S00]  /*4560*/  NOP ;  /* 0x0000000000007918 */ /* 0x000fc00000000000 */
        /* <DEDUP_REMOVED lines=9> */
.L_x_1:


//--------------------- .nv.global.init           --------------------------
	.section	.nv.global.init,"aw",@progbits
.nv.global.init:
	.type		_$_str,@object
	.size		_$_str,(_$_str_$_2 - _$_str)
_$_str:
        /*0000*/ 	.byte	0x5f, 0x5f, 0x43, 0x55, 0x44, 0x41, 0x5f, 0x46, 0x54, 0x5a, 0x00
	.type		_$_str_$_2,@object
	.size		_$_str_$_2,(.L_1 - _$_str_$_2)
_$_str_$_2:
        /*000b*/ 	.byte	0x5f, 0x5f, 0x43, 0x55, 0x44, 0x41, 0x5f, 0x50, 0x52, 0x45, 0x43, 0x5f, 0x53, 0x51, 0x52, 0x54
        /*001b*/ 	.byte	0x00
.L_1:


//--------------------- .nv.constant0.triton_poi_fused_cat_13 --------------------------
	.section	.nv.constant0.triton_poi_fused_cat_13,"a",@progbits
	.sectionflags	@""
	.align	4
.nv.constant0.triton_poi_fused_cat_13:
	.zero		700
